//
// Generated by NVIDIA NVVM Compiler
//
// Compiler Build ID: CL-36424714
// Cuda compilation tools, release 13.0, V13.0.88
// Based on NVVM 20.0.0
//

.version 9.0
.target sm_100
.address_size 64

	// .globl	_Z14softmax_kernelPKdPdiii

.visible .entry _Z14softmax_kernelPKdPdiii(
	.param .u64 .ptr .align 1 _Z14softmax_kernelPKdPdiii_param_0,
	.param .u64 .ptr .align 1 _Z14softmax_kernelPKdPdiii_param_1,
	.param .u32 _Z14softmax_kernelPKdPdiii_param_2,
	.param .u32 _Z14softmax_kernelPKdPdiii_param_3,
	.param .u32 _Z14softmax_kernelPKdPdiii_param_4
)
{
	.reg .pred 	%p<68>;
	.reg .b32 	%r<173>;
	.reg .b32 	%f<13>;
	.reg .b64 	%rd<58>;
	.reg .b64 	%fd<257>;

	ld.param.u64 	%rd7, [_Z14softmax_kernelPKdPdiii_param_0];
	ld.param.u64 	%rd8, [_Z14softmax_kernelPKdPdiii_param_1];
	ld.param.u32 	%r66, [_Z14softmax_kernelPKdPdiii_param_2];
	ld.param.u32 	%r64, [_Z14softmax_kernelPKdPdiii_param_3];
	ld.param.u32 	%r65, [_Z14softmax_kernelPKdPdiii_param_4];
	cvta.to.global.u64 	%rd1, %rd8;
	cvta.to.global.u64 	%rd2, %rd7;
	mov.u32 	%r67, %ctaid.x;
	mov.u32 	%r68, %ntid.x;
	mov.u32 	%r69, %tid.x;
	mad.lo.s32 	%r1, %r67, %r68, %r69;
	mul.lo.s32 	%r70, %r65, %r66;
	setp.ge.s32 	%p1, %r1, %r70;
	@%p1 bra 	$L__BB0_44;
	div.s32 	%r2, %r1, %r65;
	mul.lo.s32 	%r71, %r2, %r65;
	sub.s32 	%r3, %r1, %r71;
	setp.lt.s32 	%p2, %r64, 1;
	mov.f64 	%fd245, 0dFFEFFFFFFFFFFFFF;
	@%p2 bra 	$L__BB0_14;
	mul.lo.s32 	%r4, %r2, %r64;
	and.b32  	%r5, %r64, 15;
	setp.lt.u32 	%p3, %r64, 16;
	mov.f64 	%fd245, 0dFFEFFFFFFFFFFFFF;
	mov.b32 	%r160, 0;
	@%p3 bra 	$L__BB0_5;
	and.b32  	%r160, %r64, 2147483632;
	neg.s32 	%r166, %r160;
	mad.lo.s32 	%r165, %r71, %r64, %r3;
	shl.b32 	%r9, %r65, 4;
	mov.f64 	%fd245, 0dFFEFFFFFFFFFFFFF;
	mul.wide.s32 	%rd11, %r65, 8;
$L__BB0_4:
	.pragma "nounroll";
	mul.wide.s32 	%rd9, %r165, 8;
	add.s64 	%rd10, %rd2, %rd9;
	ld.global.f64 	%fd55, [%rd10];
	setp.gt.f64 	%p4, %fd55, %fd245;
	selp.f64 	%fd56, %fd55, %fd245, %p4;
	add.s64 	%rd12, %rd10, %rd11;
	ld.global.f64 	%fd57, [%rd12];
	setp.gt.f64 	%p5, %fd57, %fd56;
	selp.f64 	%fd58, %fd57, %fd56, %p5;
	add.s64 	%rd13, %rd12, %rd11;
	ld.global.f64 	%fd59, [%rd13];
	setp.gt.f64 	%p6, %fd59, %fd58;
	selp.f64 	%fd60, %fd59, %fd58, %p6;
	add.s64 	%rd14, %rd13, %rd11;
	ld.global.f64 	%fd61, [%rd14];
	setp.gt.f64 	%p7, %fd61, %fd60;
	selp.f64 	%fd62, %fd61, %fd60, %p7;
	add.s64 	%rd15, %rd14, %rd11;
	ld.global.f64 	%fd63, [%rd15];
	setp.gt.f64 	%p8, %fd63, %fd62;
	selp.f64 	%fd64, %fd63, %fd62, %p8;
	add.s64 	%rd16, %rd15, %rd11;
	ld.global.f64 	%fd65, [%rd16];
	setp.gt.f64 	%p9, %fd65, %fd64;
	selp.f64 	%fd66, %fd65, %fd64, %p9;
	add.s64 	%rd17, %rd16, %rd11;
	ld.global.f64 	%fd67, [%rd17];
	setp.gt.f64 	%p10, %fd67, %fd66;
	selp.f64 	%fd68, %fd67, %fd66, %p10;
	add.s64 	%rd18, %rd17, %rd11;
	ld.global.f64 	%fd69, [%rd18];
	setp.gt.f64 	%p11, %fd69, %fd68;
	selp.f64 	%fd70, %fd69, %fd68, %p11;
	add.s64 	%rd19, %rd18, %rd11;
	ld.global.f64 	%fd71, [%rd19];
	setp.gt.f64 	%p12, %fd71, %fd70;
	selp.f64 	%fd72, %fd71, %fd70, %p12;
	add.s64 	%rd20, %rd19, %rd11;
	ld.global.f64 	%fd73, [%rd20];
	setp.gt.f64 	%p13, %fd73, %fd72;
	selp.f64 	%fd74, %fd73, %fd72, %p13;
	add.s64 	%rd21, %rd20, %rd11;
	ld.global.f64 	%fd75, [%rd21];
	setp.gt.f64 	%p14, %fd75, %fd74;
	selp.f64 	%fd76, %fd75, %fd74, %p14;
	add.s64 	%rd22, %rd21, %rd11;
	ld.global.f64 	%fd77, [%rd22];
	setp.gt.f64 	%p15, %fd77, %fd76;
	selp.f64 	%fd78, %fd77, %fd76, %p15;
	add.s64 	%rd23, %rd22, %rd11;
	ld.global.f64 	%fd79, [%rd23];
	setp.gt.f64 	%p16, %fd79, %fd78;
	selp.f64 	%fd80, %fd79, %fd78, %p16;
	add.s64 	%rd24, %rd23, %rd11;
	ld.global.f64 	%fd81, [%rd24];
	setp.gt.f64 	%p17, %fd81, %fd80;
	selp.f64 	%fd82, %fd81, %fd80, %p17;
	add.s64 	%rd25, %rd24, %rd11;
	ld.global.f64 	%fd83, [%rd25];
	setp.gt.f64 	%p18, %fd83, %fd82;
	selp.f64 	%fd84, %fd83, %fd82, %p18;
	add.s64 	%rd26, %rd25, %rd11;
	ld.global.f64 	%fd85, [%rd26];
	setp.gt.f64 	%p19, %fd85, %fd84;
	selp.f64 	%fd245, %fd85, %fd84, %p19;
	add.s32 	%r166, %r166, 16;
	add.s32 	%r165, %r165, %r9;
	setp.eq.s32 	%p20, %r166, 0;
	@%p20 bra 	$L__BB0_5;
	bra.uni 	$L__BB0_4;
$L__BB0_5:
	setp.eq.s32 	%p21, %r5, 0;
	@%p21 bra 	$L__BB0_14;
	and.b32  	%r11, %r64, 7;
	setp.lt.u32 	%p22, %r5, 8;
	@%p22 bra 	$L__BB0_8;
	add.s32 	%r74, %r160, %r4;
	mad.lo.s32 	%r75, %r74, %r65, %r3;
	mul.wide.s32 	%rd27, %r75, 8;
	add.s64 	%rd28, %rd2, %rd27;
	ld.global.f64 	%fd87, [%rd28];
	setp.gt.f64 	%p23, %fd87, %fd245;
	selp.f64 	%fd88, %fd87, %fd245, %p23;
	mul.wide.s32 	%rd29, %r65, 8;
	add.s64 	%rd30, %rd28, %rd29;
	ld.global.f64 	%fd89, [%rd30];
	setp.gt.f64 	%p24, %fd89, %fd88;
	selp.f64 	%fd90, %fd89, %fd88, %p24;
	add.s64 	%rd31, %rd30, %rd29;
	ld.global.f64 	%fd91, [%rd31];
	setp.gt.f64 	%p25, %fd91, %fd90;
	selp.f64 	%fd92, %fd91, %fd90, %p25;
	add.s64 	%rd32, %rd31, %rd29;
	ld.global.f64 	%fd93, [%rd32];
	setp.gt.f64 	%p26, %fd93, %fd92;
	selp.f64 	%fd94, %fd93, %fd92, %p26;
	add.s64 	%rd33, %rd32, %rd29;
	ld.global.f64 	%fd95, [%rd33];
	setp.gt.f64 	%p27, %fd95, %fd94;
	selp.f64 	%fd96, %fd95, %fd94, %p27;
	add.s64 	%rd34, %rd33, %rd29;
	ld.global.f64 	%fd97, [%rd34];
	setp.gt.f64 	%p28, %fd97, %fd96;
	selp.f64 	%fd98, %fd97, %fd96, %p28;
	add.s64 	%rd35, %rd34, %rd29;
	ld.global.f64 	%fd99, [%rd35];
	setp.gt.f64 	%p29, %fd99, %fd98;
	selp.f64 	%fd100, %fd99, %fd98, %p29;
	add.s64 	%rd36, %rd35, %rd29;
	ld.global.f64 	%fd101, [%rd36];
	setp.gt.f64 	%p30, %fd101, %fd100;
	selp.f64 	%fd245, %fd101, %fd100, %p30;
	add.s32 	%r160, %r160, 8;
$L__BB0_8:
	setp.eq.s32 	%p31, %r11, 0;
	@%p31 bra 	$L__BB0_14;
	and.b32  	%r14, %r64, 3;
	setp.lt.u32 	%p32, %r11, 4;
	@%p32 bra 	$L__BB0_11;
	add.s32 	%r76, %r160, %r4;
	mad.lo.s32 	%r77, %r76, %r65, %r3;
	mul.wide.s32 	%rd37, %r77, 8;
	add.s64 	%rd38, %rd2, %rd37;
	ld.global.f64 	%fd103, [%rd38];
	setp.gt.f64 	%p33, %fd103, %fd245;
	selp.f64 	%fd104, %fd103, %fd245, %p33;
	mul.wide.s32 	%rd39, %r65, 8;
	add.s64 	%rd40, %rd38, %rd39;
	ld.global.f64 	%fd105, [%rd40];
	setp.gt.f64 	%p34, %fd105, %fd104;
	selp.f64 	%fd106, %fd105, %fd104, %p34;
	add.s64 	%rd41, %rd40, %rd39;
	ld.global.f64 	%fd107, [%rd41];
	setp.gt.f64 	%p35, %fd107, %fd106;
	selp.f64 	%fd108, %fd107, %fd106, %p35;
	add.s64 	%rd42, %rd41, %rd39;
	ld.global.f64 	%fd109, [%rd42];
	setp.gt.f64 	%p36, %fd109, %fd108;
	selp.f64 	%fd245, %fd109, %fd108, %p36;
	add.s32 	%r160, %r160, 4;
$L__BB0_11:
	setp.eq.s32 	%p37, %r14, 0;
	@%p37 bra 	$L__BB0_14;
	add.s32 	%r78, %r160, %r4;
	mad.lo.s32 	%r164, %r65, %r78, %r3;
	neg.s32 	%r163, %r14;
$L__BB0_13:
	.pragma "nounroll";
	mul.wide.s32 	%rd43, %r164, 8;
	add.s64 	%rd44, %rd2, %rd43;
	ld.global.f64 	%fd110, [%rd44];
	setp.gt.f64 	%p38, %fd110, %fd245;
	selp.f64 	%fd245, %fd110, %fd245, %p38;
	add.s32 	%r164, %r164, %r65;
	add.s32 	%r163, %r163, 1;
	setp.ne.s32 	%p39, %r163, 0;
	@%p39 bra 	$L__BB0_13;
$L__BB0_14:
	setp.lt.s32 	%p40, %r64, 1;
	mov.f64 	%fd250, 0d0000000000000000;
	@%p40 bra 	$L__BB0_29;
	setp.eq.s32 	%p41, %r64, 1;
	mov.f64 	%fd250, 0d0000000000000000;
	mov.b32 	%r167, 0;
	@%p41 bra 	$L__BB0_24;
	and.b32  	%r167, %r64, 2147483646;
	neg.s32 	%r169, %r167;
	mad.lo.s32 	%r168, %r71, %r64, %r3;
	shl.b32 	%r26, %r65, 1;
	mov.f64 	%fd250, 0d0000000000000000;
	mul.wide.s32 	%rd46, %r65, 8;
$L__BB0_17:
	mul.wide.s32 	%rd45, %r168, 8;
	add.s64 	%rd3, %rd2, %rd45;
	ld.global.f64 	%fd115, [%rd3];
	sub.f64 	%fd24, %fd115, %fd245;
	fma.rn.f64 	%fd116, %fd24, 0d3FF71547652B82FE, 0d4338000000000000;
	{
	.reg .b32 %temp; 
	mov.b64 	{%r41, %temp}, %fd116;
	}
	mov.f64 	%fd117, 0dC338000000000000;
	add.rn.f64 	%fd118, %fd116, %fd117;
	fma.rn.f64 	%fd119, %fd118, 0dBFE62E42FEFA39EF, %fd24;
	fma.rn.f64 	%fd120, %fd118, 0dBC7ABC9E3B39803F, %fd119;
	fma.rn.f64 	%fd121, %fd120, 0d3E5ADE1569CE2BDF, 0d3E928AF3FCA213EA;
	fma.rn.f64 	%fd122, %fd121, %fd120, 0d3EC71DEE62401315;
	fma.rn.f64 	%fd123, %fd122, %fd120, 0d3EFA01997C89EB71;
	fma.rn.f64 	%fd124, %fd123, %fd120, 0d3F2A01A014761F65;
	fma.rn.f64 	%fd125, %fd124, %fd120, 0d3F56C16C1852B7AF;
	fma.rn.f64 	%fd126, %fd125, %fd120, 0d3F81111111122322;
	fma.rn.f64 	%fd127, %fd126, %fd120, 0d3FA55555555502A1;
	fma.rn.f64 	%fd128, %fd127, %fd120, 0d3FC5555555555511;
	fma.rn.f64 	%fd129, %fd128, %fd120, 0d3FE000000000000B;
	fma.rn.f64 	%fd130, %fd129, %fd120, 0d3FF0000000000000;
	fma.rn.f64 	%fd131, %fd130, %fd120, 0d3FF0000000000000;
	{
	.reg .b32 %temp; 
	mov.b64 	{%r42, %temp}, %fd131;
	}
	{
	.reg .b32 %temp; 
	mov.b64 	{%temp, %r43}, %fd131;
	}
	shl.b32 	%r81, %r41, 20;
	add.s32 	%r82, %r81, %r43;
	mov.b64 	%fd252, {%r42, %r82};
	{
	.reg .b32 %temp; 
	mov.b64 	{%temp, %r83}, %fd24;
	}
	mov.b32 	%f7, %r83;
	abs.f32 	%f2, %f7;
	setp.lt.f32 	%p42, %f2, 0f4086232B;
	@%p42 bra 	$L__BB0_20;
	setp.lt.f64 	%p43, %fd24, 0d0000000000000000;
	add.f64 	%fd132, %fd24, 0d7FF0000000000000;
	selp.f64 	%fd252, 0d0000000000000000, %fd132, %p43;
	setp.geu.f32 	%p44, %f2, 0f40874800;
	@%p44 bra 	$L__BB0_20;
	shr.u32 	%r84, %r41, 31;
	add.s32 	%r85, %r41, %r84;
	shr.s32 	%r86, %r85, 1;
	shl.b32 	%r87, %r86, 20;
	add.s32 	%r88, %r43, %r87;
	mov.b64 	%fd133, {%r42, %r88};
	sub.s32 	%r89, %r41, %r86;
	shl.b32 	%r90, %r89, 20;
	add.s32 	%r91, %r90, 1072693248;
	mov.b32 	%r92, 0;
	mov.b64 	%fd134, {%r92, %r91};
	mul.f64 	%fd252, %fd134, %fd133;
$L__BB0_20:
	add.f64 	%fd29, %fd250, %fd252;
	add.s64 	%rd47, %rd3, %rd46;
	ld.global.f64 	%fd135, [%rd47];
	sub.f64 	%fd30, %fd135, %fd245;
	fma.rn.f64 	%fd136, %fd30, 0d3FF71547652B82FE, 0d4338000000000000;
	{
	.reg .b32 %temp; 
	mov.b64 	{%r44, %temp}, %fd136;
	}
	mov.f64 	%fd137, 0dC338000000000000;
	add.rn.f64 	%fd138, %fd136, %fd137;
	fma.rn.f64 	%fd139, %fd138, 0dBFE62E42FEFA39EF, %fd30;
	fma.rn.f64 	%fd140, %fd138, 0dBC7ABC9E3B39803F, %fd139;
	fma.rn.f64 	%fd141, %fd140, 0d3E5ADE1569CE2BDF, 0d3E928AF3FCA213EA;
	fma.rn.f64 	%fd142, %fd141, %fd140, 0d3EC71DEE62401315;
	fma.rn.f64 	%fd143, %fd142, %fd140, 0d3EFA01997C89EB71;
	fma.rn.f64 	%fd144, %fd143, %fd140, 0d3F2A01A014761F65;
	fma.rn.f64 	%fd145, %fd144, %fd140, 0d3F56C16C1852B7AF;
	fma.rn.f64 	%fd146, %fd145, %fd140, 0d3F81111111122322;
	fma.rn.f64 	%fd147, %fd146, %fd140, 0d3FA55555555502A1;
	fma.rn.f64 	%fd148, %fd147, %fd140, 0d3FC5555555555511;
	fma.rn.f64 	%fd149, %fd148, %fd140, 0d3FE000000000000B;
	fma.rn.f64 	%fd150, %fd149, %fd140, 0d3FF0000000000000;
	fma.rn.f64 	%fd151, %fd150, %fd140, 0d3FF0000000000000;
	{
	.reg .b32 %temp; 
	mov.b64 	{%r45, %temp}, %fd151;
	}
	{
	.reg .b32 %temp; 
	mov.b64 	{%temp, %r46}, %fd151;
	}
	shl.b32 	%r93, %r44, 20;
	add.s32 	%r94, %r93, %r46;
	mov.b64 	%fd253, {%r45, %r94};
	{
	.reg .b32 %temp; 
	mov.b64 	{%temp, %r95}, %fd30;
	}
	mov.b32 	%f8, %r95;
	abs.f32 	%f3, %f8;
	setp.lt.f32 	%p45, %f3, 0f4086232B;
	@%p45 bra 	$L__BB0_23;
	setp.lt.f64 	%p46, %fd30, 0d0000000000000000;
	add.f64 	%fd152, %fd30, 0d7FF0000000000000;
	selp.f64 	%fd253, 0d0000000000000000, %fd152, %p46;
	setp.geu.f32 	%p47, %f3, 0f40874800;
	@%p47 bra 	$L__BB0_23;
	shr.u32 	%r96, %r44, 31;
	add.s32 	%r97, %r44, %r96;
	shr.s32 	%r98, %r97, 1;
	shl.b32 	%r99, %r98, 20;
	add.s32 	%r100, %r46, %r99;
	mov.b64 	%fd153, {%r45, %r100};
	sub.s32 	%r101, %r44, %r98;
	shl.b32 	%r102, %r101, 20;
	add.s32 	%r103, %r102, 1072693248;
	mov.b32 	%r104, 0;
	mov.b64 	%fd154, {%r104, %r103};
	mul.f64 	%fd253, %fd154, %fd153;
$L__BB0_23:
	add.f64 	%fd250, %fd29, %fd253;
	add.s32 	%r169, %r169, 2;
	add.s32 	%r168, %r168, %r26;
	setp.eq.s32 	%p48, %r169, 0;
	@%p48 bra 	$L__BB0_24;
	bra.uni 	$L__BB0_17;
$L__BB0_24:
	and.b32  	%r105, %r64, 1;
	setp.eq.b32 	%p49, %r105, 1;
	not.pred 	%p50, %p49;
	@%p50 bra 	$L__BB0_29;
	mad.lo.s32 	%r106, %r2, %r64, %r167;
	mad.lo.s32 	%r107, %r106, %r65, %r3;
	mul.wide.s32 	%rd48, %r107, 8;
	add.s64 	%rd49, %rd2, %rd48;
	ld.global.f64 	%fd155, [%rd49];
	sub.f64 	%fd16, %fd155, %fd245;
	fma.rn.f64 	%fd156, %fd16, 0d3FF71547652B82FE, 0d4338000000000000;
	{
	.reg .b32 %temp; 
	mov.b64 	{%r32, %temp}, %fd156;
	}
	mov.f64 	%fd157, 0dC338000000000000;
	add.rn.f64 	%fd158, %fd156, %fd157;
	fma.rn.f64 	%fd159, %fd158, 0dBFE62E42FEFA39EF, %fd16;
	fma.rn.f64 	%fd160, %fd158, 0dBC7ABC9E3B39803F, %fd159;
	fma.rn.f64 	%fd161, %fd160, 0d3E5ADE1569CE2BDF, 0d3E928AF3FCA213EA;
	fma.rn.f64 	%fd162, %fd161, %fd160, 0d3EC71DEE62401315;
	fma.rn.f64 	%fd163, %fd162, %fd160, 0d3EFA01997C89EB71;
	fma.rn.f64 	%fd164, %fd163, %fd160, 0d3F2A01A014761F65;
	fma.rn.f64 	%fd165, %fd164, %fd160, 0d3F56C16C1852B7AF;
	fma.rn.f64 	%fd166, %fd165, %fd160, 0d3F81111111122322;
	fma.rn.f64 	%fd167, %fd166, %fd160, 0d3FA55555555502A1;
	fma.rn.f64 	%fd168, %fd167, %fd160, 0d3FC5555555555511;
	fma.rn.f64 	%fd169, %fd168, %fd160, 0d3FE000000000000B;
	fma.rn.f64 	%fd170, %fd169, %fd160, 0d3FF0000000000000;
	fma.rn.f64 	%fd171, %fd170, %fd160, 0d3FF0000000000000;
	{
	.reg .b32 %temp; 
	mov.b64 	{%r33, %temp}, %fd171;
	}
	{
	.reg .b32 %temp; 
	mov.b64 	{%temp, %r34}, %fd171;
	}
	shl.b32 	%r108, %r32, 20;
	add.s32 	%r109, %r108, %r34;
	mov.b64 	%fd249, {%r33, %r109};
	{
	.reg .b32 %temp; 
	mov.b64 	{%temp, %r110}, %fd16;
	}
	mov.b32 	%f9, %r110;
	abs.f32 	%f1, %f9;
	setp.lt.f32 	%p51, %f1, 0f4086232B;
	@%p51 bra 	$L__BB0_28;
	setp.lt.f64 	%p52, %fd16, 0d0000000000000000;
	add.f64 	%fd172, %fd16, 0d7FF0000000000000;
	selp.f64 	%fd249, 0d0000000000000000, %fd172, %p52;
	setp.geu.f32 	%p53, %f1, 0f40874800;
	@%p53 bra 	$L__BB0_28;
	shr.u32 	%r111, %r32, 31;
	add.s32 	%r112, %r32, %r111;
	shr.s32 	%r113, %r112, 1;
	shl.b32 	%r114, %r113, 20;
	add.s32 	%r115, %r34, %r114;
	mov.b64 	%fd173, {%r33, %r115};
	sub.s32 	%r116, %r32, %r113;
	shl.b32 	%r117, %r116, 20;
	add.s32 	%r118, %r117, 1072693248;
	mov.b32 	%r119, 0;
	mov.b64 	%fd174, {%r119, %r118};
	mul.f64 	%fd249, %fd174, %fd173;
$L__BB0_28:
	add.f64 	%fd250, %fd250, %fd249;
$L__BB0_29:
	setp.lt.s32 	%p54, %r64, 1;
	@%p54 bra 	$L__BB0_44;
	setp.eq.s32 	%p55, %r64, 1;
	mov.b32 	%r172, 0;
	@%p55 bra 	$L__BB0_39;
	and.b32  	%r172, %r64, 2147483646;
	neg.s32 	%r171, %r172;
	mad.lo.s32 	%r170, %r71, %r64, %r3;
	shl.b32 	%r38, %r65, 1;
	mul.wide.s32 	%rd6, %r65, 8;
$L__BB0_32:
	mul.wide.s32 	%rd50, %r170, 8;
	add.s64 	%rd4, %rd2, %rd50;
	ld.global.f64 	%fd175, [%rd4];
	sub.f64 	%fd36, %fd175, %fd245;
	fma.rn.f64 	%fd176, %fd36, 0d3FF71547652B82FE, 0d4338000000000000;
	{
	.reg .b32 %temp; 
	mov.b64 	{%r51, %temp}, %fd176;
	}
	mov.f64 	%fd177, 0dC338000000000000;
	add.rn.f64 	%fd178, %fd176, %fd177;
	fma.rn.f64 	%fd179, %fd178, 0dBFE62E42FEFA39EF, %fd36;
	fma.rn.f64 	%fd180, %fd178, 0dBC7ABC9E3B39803F, %fd179;
	fma.rn.f64 	%fd181, %fd180, 0d3E5ADE1569CE2BDF, 0d3E928AF3FCA213EA;
	fma.rn.f64 	%fd182, %fd181, %fd180, 0d3EC71DEE62401315;
	fma.rn.f64 	%fd183, %fd182, %fd180, 0d3EFA01997C89EB71;
	fma.rn.f64 	%fd184, %fd183, %fd180, 0d3F2A01A014761F65;
	fma.rn.f64 	%fd185, %fd184, %fd180, 0d3F56C16C1852B7AF;
	fma.rn.f64 	%fd186, %fd185, %fd180, 0d3F81111111122322;
	fma.rn.f64 	%fd187, %fd186, %fd180, 0d3FA55555555502A1;
	fma.rn.f64 	%fd188, %fd187, %fd180, 0d3FC5555555555511;
	fma.rn.f64 	%fd189, %fd188, %fd180, 0d3FE000000000000B;
	fma.rn.f64 	%fd190, %fd189, %fd180, 0d3FF0000000000000;
	fma.rn.f64 	%fd191, %fd190, %fd180, 0d3FF0000000000000;
	{
	.reg .b32 %temp; 
	mov.b64 	{%r52, %temp}, %fd191;
	}
	{
	.reg .b32 %temp; 
	mov.b64 	{%temp, %r53}, %fd191;
	}
	shl.b32 	%r122, %r51, 20;
	add.s32 	%r123, %r122, %r53;
	mov.b64 	%fd254, {%r52, %r123};
	{
	.reg .b32 %temp; 
	mov.b64 	{%temp, %r124}, %fd36;
	}
	mov.b32 	%f10, %r124;
	abs.f32 	%f4, %f10;
	setp.lt.f32 	%p56, %f4, 0f4086232B;
	@%p56 bra 	$L__BB0_35;
	setp.lt.f64 	%p57, %fd36, 0d0000000000000000;
	add.f64 	%fd192, %fd36, 0d7FF0000000000000;
	selp.f64 	%fd254, 0d0000000000000000, %fd192, %p57;
	setp.geu.f32 	%p58, %f4, 0f40874800;
	@%p58 bra 	$L__BB0_35;
	shr.u32 	%r125, %r51, 31;
	add.s32 	%r126, %r51, %r125;
	shr.s32 	%r127, %r126, 1;
	shl.b32 	%r128, %r127, 20;
	add.s32 	%r129, %r53, %r128;
	mov.b64 	%fd193, {%r52, %r129};
	sub.s32 	%r130, %r51, %r127;
	shl.b32 	%r131, %r130, 20;
	add.s32 	%r132, %r131, 1072693248;
	mov.b32 	%r133, 0;
	mov.b64 	%fd194, {%r133, %r132};
	mul.f64 	%fd254, %fd194, %fd193;
$L__BB0_35:
	div.rn.f64 	%fd195, %fd254, %fd250;
	add.s64 	%rd5, %rd1, %rd50;
	st.global.f64 	[%rd5], %fd195;
	add.s64 	%rd52, %rd4, %rd6;
	ld.global.f64 	%fd196, [%rd52];
	sub.f64 	%fd41, %fd196, %fd245;
	fma.rn.f64 	%fd197, %fd41, 0d3FF71547652B82FE, 0d4338000000000000;
	{
	.reg .b32 %temp; 
	mov.b64 	{%r54, %temp}, %fd197;
	}
	mov.f64 	%fd198, 0dC338000000000000;
	add.rn.f64 	%fd199, %fd197, %fd198;
	fma.rn.f64 	%fd200, %fd199, 0dBFE62E42FEFA39EF, %fd41;
	fma.rn.f64 	%fd201, %fd199, 0dBC7ABC9E3B39803F, %fd200;
	fma.rn.f64 	%fd202, %fd201, 0d3E5ADE1569CE2BDF, 0d3E928AF3FCA213EA;
	fma.rn.f64 	%fd203, %fd202, %fd201, 0d3EC71DEE62401315;
	fma.rn.f64 	%fd204, %fd203, %fd201, 0d3EFA01997C89EB71;
	fma.rn.f64 	%fd205, %fd204, %fd201, 0d3F2A01A014761F65;
	fma.rn.f64 	%fd206, %fd205, %fd201, 0d3F56C16C1852B7AF;
	fma.rn.f64 	%fd207, %fd206, %fd201, 0d3F81111111122322;
	fma.rn.f64 	%fd208, %fd207, %fd201, 0d3FA55555555502A1;
	fma.rn.f64 	%fd209, %fd208, %fd201, 0d3FC5555555555511;
	fma.rn.f64 	%fd210, %fd209, %fd201, 0d3FE000000000000B;
	fma.rn.f64 	%fd211, %fd210, %fd201, 0d3FF0000000000000;
	fma.rn.f64 	%fd212, %fd211, %fd201, 0d3FF0000000000000;
	{
	.reg .b32 %temp; 
	mov.b64 	{%r55, %temp}, %fd212;
	}
	{
	.reg .b32 %temp; 
	mov.b64 	{%temp, %r56}, %fd212;
	}
	shl.b32 	%r134, %r54, 20;
	add.s32 	%r135, %r134, %r56;
	mov.b64 	%fd255, {%r55, %r135};
	{
	.reg .b32 %temp; 
	mov.b64 	{%temp, %r136}, %fd41;
	}
	mov.b32 	%f11, %r136;
	abs.f32 	%f5, %f11;
	setp.lt.f32 	%p59, %f5, 0f4086232B;
	@%p59 bra 	$L__BB0_38;
	setp.lt.f64 	%p60, %fd41, 0d0000000000000000;
	add.f64 	%fd213, %fd41, 0d7FF0000000000000;
	selp.f64 	%fd255, 0d0000000000000000, %fd213, %p60;
	setp.geu.f32 	%p61, %f5, 0f40874800;
	@%p61 bra 	$L__BB0_38;
	shr.u32 	%r137, %r54, 31;
	add.s32 	%r138, %r54, %r137;
	shr.s32 	%r139, %r138, 1;
	shl.b32 	%r140, %r139, 20;
	add.s32 	%r141, %r56, %r140;
	mov.b64 	%fd214, {%r55, %r141};
	sub.s32 	%r142, %r54, %r139;
	shl.b32 	%r143, %r142, 20;
	add.s32 	%r144, %r143, 1072693248;
	mov.b32 	%r145, 0;
	mov.b64 	%fd215, {%r145, %r144};
	mul.f64 	%fd255, %fd215, %fd214;
$L__BB0_38:
	div.rn.f64 	%fd216, %fd255, %fd250;
	add.s64 	%rd53, %rd5, %rd6;
	st.global.f64 	[%rd53], %fd216;
	add.s32 	%r171, %r171, 2;
	add.s32 	%r170, %r170, %r38;
	setp.ne.s32 	%p62, %r171, 0;
	@%p62 bra 	$L__BB0_32;
$L__BB0_39:
	and.b32  	%r146, %r64, 1;
	setp.eq.b32 	%p63, %r146, 1;
	not.pred 	%p64, %p63;
	@%p64 bra 	$L__BB0_44;
	mad.lo.s32 	%r147, %r2, %r64, %r172;
	mad.lo.s32 	%r60, %r147, %r65, %r3;
	mul.wide.s32 	%rd54, %r60, 8;
	add.s64 	%rd55, %rd2, %rd54;
	ld.global.f64 	%fd217, [%rd55];
	sub.f64 	%fd46, %fd217, %fd245;
	fma.rn.f64 	%fd218, %fd46, 0d3FF71547652B82FE, 0d4338000000000000;
	{
	.reg .b32 %temp; 
	mov.b64 	{%r61, %temp}, %fd218;
	}
	mov.f64 	%fd219, 0dC338000000000000;
	add.rn.f64 	%fd220, %fd218, %fd219;
	fma.rn.f64 	%fd221, %fd220, 0dBFE62E42FEFA39EF, %fd46;
	fma.rn.f64 	%fd222, %fd220, 0dBC7ABC9E3B39803F, %fd221;
	fma.rn.f64 	%fd223, %fd222, 0d3E5ADE1569CE2BDF, 0d3E928AF3FCA213EA;
	fma.rn.f64 	%fd224, %fd223, %fd222, 0d3EC71DEE62401315;
	fma.rn.f64 	%fd225, %fd224, %fd222, 0d3EFA01997C89EB71;
	fma.rn.f64 	%fd226, %fd225, %fd222, 0d3F2A01A014761F65;
	fma.rn.f64 	%fd227, %fd226, %fd222, 0d3F56C16C1852B7AF;
	fma.rn.f64 	%fd228, %fd227, %fd222, 0d3F81111111122322;
	fma.rn.f64 	%fd229, %fd228, %fd222, 0d3FA55555555502A1;
	fma.rn.f64 	%fd230, %fd229, %fd222, 0d3FC5555555555511;
	fma.rn.f64 	%fd231, %fd230, %fd222, 0d3FE000000000000B;
	fma.rn.f64 	%fd232, %fd231, %fd222, 0d3FF0000000000000;
	fma.rn.f64 	%fd233, %fd232, %fd222, 0d3FF0000000000000;
	{
	.reg .b32 %temp; 
	mov.b64 	{%r62, %temp}, %fd233;
	}
	{
	.reg .b32 %temp; 
	mov.b64 	{%temp, %r63}, %fd233;
	}
	shl.b32 	%r148, %r61, 20;
	add.s32 	%r149, %r148, %r63;
	mov.b64 	%fd256, {%r62, %r149};
	{
	.reg .b32 %temp; 
	mov.b64 	{%temp, %r150}, %fd46;
	}
	mov.b32 	%f12, %r150;
	abs.f32 	%f6, %f12;
	setp.lt.f32 	%p65, %f6, 0f4086232B;
	@%p65 bra 	$L__BB0_43;
	setp.lt.f64 	%p66, %fd46, 0d0000000000000000;
	add.f64 	%fd234, %fd46, 0d7FF0000000000000;
	selp.f64 	%fd256, 0d0000000000000000, %fd234, %p66;
	setp.geu.f32 	%p67, %f6, 0f40874800;
	@%p67 bra 	$L__BB0_43;
	shr.u32 	%r151, %r61, 31;
	add.s32 	%r152, %r61, %r151;
	shr.s32 	%r153, %r152, 1;
	shl.b32 	%r154, %r153, 20;
	add.s32 	%r155, %r63, %r154;
	mov.b64 	%fd235, {%r62, %r155};
	sub.s32 	%r156, %r61, %r153;
	shl.b32 	%r157, %r156, 20;
	add.s32 	%r158, %r157, 1072693248;
	mov.b32 	%r159, 0;
	mov.b64 	%fd236, {%r159, %r158};
	mul.f64 	%fd256, %fd236, %fd235;
$L__BB0_43:
	div.rn.f64 	%fd237, %fd256, %fd250;
	add.s64 	%rd57, %rd1, %rd54;
	st.global.f64 	[%rd57], %fd237;
$L__BB0_44:
	ret;

}


// ===== COMPILED SASS (sm_100) =====

	.target	sm_100

	.elftype	@"ET_EXEC"


//--------------------- .note.nv.tkinfo           --------------------------
	.section	.note.nv.tkinfo,"",@"SHT_NOTE"
	.sectionflags	@"SHF_NOTE_NV_TKINFO"
	.tkinfo
        /*0018*/ 	.word	0x00000002
        /*0030*/ 	.string	""
        /*0030*/ 	.string	"ptxas"
        /*0030*/ 	.string	"Cuda compilation tools, release 13.0, V13.0.88"
        /*0030*/ 	.string	"Build cuda_13.0.r13.0/compiler.36424714_0"
        /*0030*/ 	.string	"-arch sm_100 -m 64 "



//--------------------- .note.nv.cuinfo           --------------------------
	.section	.note.nv.cuinfo,"",@"SHT_NOTE"
	.sectionflags	@"SHF_NOTE_NV_CUINFO"
        /*0018*/ 	.short	0x0002
        /*001a*/ 	.short	0x0064
        /*001c*/ 	.short	0x0082
	.zero		2


//--------------------- .nv.info                  --------------------------
	.section	.nv.info,"",@"SHT_CUDA_INFO"
	.align	4


	//----- nvinfo : EIATTR_REGCOUNT
	.align		4
        /*0000*/ 	.byte	0x04, 0x2f
        /*0002*/ 	.short	(.L_1 - .L_0)
	.align		4
.L_0:
        /*0004*/ 	.word	index@(_Z14softmax_kernelPKdPdiii)
        /*0008*/ 	.word	0x00000028


	//----- nvinfo : EIATTR_FRAME_SIZE
	.align		4
.L_1:
        /*000c*/ 	.byte	0x04, 0x11
        /*000e*/ 	.short	(.L_3 - .L_2)
	.align		4
.L_2:
        /*0010*/ 	.word	index@($__internal_0_$__cuda_sm20_div_rn_f64_full)
        /*0014*/ 	.word	0x00000000


	//----- nvinfo : EIATTR_FRAME_SIZE
	.align		4
.L_3:
        /*0018*/ 	.byte	0x04, 0x11
        /*001a*/ 	.short	(.L_5 - .L_4)
	.align		4
.L_4:
        /*001c*/ 	.word	index@(_Z14softmax_kernelPKdPdiii)
        /*0020*/ 	.word	0x00000000


	//----- nvinfo : EIATTR_MIN_STACK_SIZE
	.align		4
.L_5:
        /*0024*/ 	.byte	0x04, 0x12
        /*0026*/ 	.short	(.L_7 - .L_6)
	.align		4
.L_6:
        /*0028*/ 	.word	index@(_Z14softmax_kernelPKdPdiii)
        /*002c*/ 	.word	0x00000000
.L_7:


//--------------------- .nv.compat                --------------------------
	.section	.nv.compat,"",@"SHT_CUDA_COMPAT_INFO"
	.align	4
        /*0000*/ 	.byte	0x02, 0x09, 0x00, 0x00, 0x02, 0x02, 0x01, 0x00, 0x02, 0x05, 0x05, 0x00, 0x03, 0x07, 0x01, 0x01
        /*0010*/ 	.byte	0x02, 0x03, 0x00, 0x00, 0x02, 0x06, 0x01, 0x00, 0x04, 0x0b, 0x08, 0x00, 0x01, 0x00, 0x00, 0x00
        /*0020*/ 	.byte	0x00, 0x00, 0x00, 0x00


//--------------------- .nv.info._Z14softmax_kernelPKdPdiii --------------------------
	.section	.nv.info._Z14softmax_kernelPKdPdiii,"",@"SHT_CUDA_INFO"
	.sectionflags	@""
	.align	4


	//----- nvinfo : EIATTR_CUDA_API_VERSION
	.align		4
        /*0000*/ 	.byte	0x04, 0x37
        /*0002*/ 	.short	(.L_9 - .L_8)
.L_8:
        /*0004*/ 	.word	0x00000082


	//----- nvinfo : EIATTR_KPARAM_INFO
	.align		4
.L_9:
        /*0008*/ 	.byte	0x04, 0x17
        /*000a*/ 	.short	(.L_11 - .L_10)
.L_10:
        /*000c*/ 	.word	0x00000000
        /*0010*/ 	.short	0x0004
        /*0012*/ 	.short	0x0018
        /*0014*/ 	.byte	0x00, 0xf0, 0x11, 0x00


	//----- nvinfo : EIATTR_KPARAM_INFO
	.align		4
.L_11:
        /*0018*/ 	.byte	0x04, 0x17
        /*001a*/ 	.short	(.L_13 - .L_12)
.L_12:
        /*001c*/ 	.word	0x00000000
        /*0020*/ 	.short	0x0003
        /*0022*/ 	.short	0x0014
        /*0024*/ 	.byte	0x00, 0xf0, 0x11, 0x00


	//----- nvinfo : EIATTR_KPARAM_INFO
	.align		4
.L_13:
        /*0028*/ 	.byte	0x04, 0x17
        /*002a*/ 	.short	(.L_15 - .L_14)
.L_14:
        /*002c*/ 	.word	0x00000000
        /*0030*/ 	.short	0x0002
        /*0032*/ 	.short	0x0010
        /*0034*/ 	.byte	0x00, 0xf0, 0x11, 0x00


	//----- nvinfo : EIATTR_KPARAM_INFO
	.align		4
.L_15:
        /*0038*/ 	.byte	0x04, 0x17
        /*003a*/ 	.short	(.L_17 - .L_16)
.L_16:
        /*003c*/ 	.word	0x00000000
        /*0040*/ 	.short	0x0001
        /*0042*/ 	.short	0x0008
        /*0044*/ 	.byte	0x00, 0xf5, 0x21, 0x00


	//----- nvinfo : EIATTR_KPARAM_INFO
	.align		4
.L_17:
        /*0048*/ 	.byte	0x04, 0x17
        /*004a*/ 	.short	(.L_19 - .L_18)
.L_18:
        /*004c*/ 	.word	0x00000000
        /*0050*/ 	.short	0x0000
        /*0052*/ 	.short	0x0000
        /*0054*/ 	.byte	0x00, 0xf5, 0x21, 0x00


	//----- nvinfo : EIATTR_SPARSE_MMA_MASK
	.align		4
.L_19:
        /*0058*/ 	.byte	0x03, 0x50
        /*005a*/ 	.short	0x0000


	//----- nvinfo : EIATTR_MAXREG_COUNT
	.align		4
        /*005c*/ 	.byte	0x03, 0x1b
        /*005e*/ 	.short	0x00ff


	//----- nvinfo : EIATTR_MERCURY_ISA_VERSION
	.align		4
        /*0060*/ 	.byte	0x03, 0x5f
        /*0062*/ 	.short	0x0101


	//----- nvinfo : EIATTR_VRC_CTA_INIT_COUNT
	.align		4
        /*0064*/ 	.byte	0x02, 0x4a
	.zero		1
	.zero		1


	//----- nvinfo : EIATTR_EXIT_INSTR_OFFSETS
	.align		4
        /*0068*/ 	.byte	0x04, 0x1c
        /*006a*/ 	.short	(.L_21 - .L_20)


	//   ....[0]....
.L_20:
        /*006c*/ 	.word	0x000000a0


	//   ....[1]....
        /*0070*/ 	.word	0x00001a80


	//   ....[2]....
        /*0074*/ 	.word	0x000026d0


	//   ....[3]....
        /*0078*/ 	.word	0x00002cd0


	//----- nvinfo : EIATTR_CRS_STACK_SIZE
	.align		4
.L_21:
        /*007c*/ 	.byte	0x04, 0x1e
        /*007e*/ 	.short	(.L_23 - .L_22)
.L_22:
        /*0080*/ 	.word	0x00000000


	//----- nvinfo : EIATTR_CBANK_PARAM_SIZE
	.align		4
.L_23:
        /*0084*/ 	.byte	0x03, 0x19
        /*0086*/ 	.short	0x001c


	//----- nvinfo : EIATTR_PARAM_CBANK
	.align		4
        /*0088*/ 	.byte	0x04, 0x0a
        /*008a*/ 	.short	(.L_25 - .L_24)
	.align		4
.L_24:
        /*008c*/ 	.word	index@(.nv.constant0._Z14softmax_kernelPKdPdiii)
        /*0090*/ 	.short	0x0380
        /*0092*/ 	.short	0x001c


	//----- nvinfo : EIATTR_SW_WAR
	.align		4
.L_25:
        /*0094*/ 	.byte	0x04, 0x36
        /*0096*/ 	.short	(.L_27 - .L_26)
.L_26:
        /*0098*/ 	.word	0x00000008
.L_27:


//--------------------- .nv.callgraph             --------------------------
	.section	.nv.callgraph,"",@"SHT_CUDA_CALLGRAPH"
	.align	4
	.sectionentsize	8
	.align		4
        /*0000*/ 	.word	0x00000000
	.align		4
        /*0004*/ 	.word	0xffffffff
	.align		4
        /*0008*/ 	.word	0x00000000
	.align		4
        /*000c*/ 	.word	0xfffffffe
	.align		4
        /*0010*/ 	.word	0x00000000
	.align		4
        /*0014*/ 	.word	0xfffffffd
	.align		4
        /*0018*/ 	.word	0x00000000
	.align		4
        /*001c*/ 	.word	0xfffffffc


//--------------------- .text._Z14softmax_kernelPKdPdiii --------------------------
	.section	.text._Z14softmax_kernelPKdPdiii,"ax",@progbits
	.align	128
        .global         _Z14softmax_kernelPKdPdiii
        .type           _Z14softmax_kernelPKdPdiii,@function
        .size           _Z14softmax_kernelPKdPdiii,(.L_x_35 - _Z14softmax_kernelPKdPdiii)
        .other          _Z14softmax_kernelPKdPdiii,@"STO_CUDA_ENTRY STV_DEFAULT"
_Z14softmax_kernelPKdPdiii:
.text._Z14softmax_kernelPKdPdiii:
[----:B------:R-:W-:Y:S01]  /*0000*/  LDC R1, c[0x0][0x37c] ;  /* 0x0000df00ff017b82 */ /* 0x000fe20000000800 */
[----:B------:R-:W0:Y:S07]  /*0010*/  S2R R0, SR_TID.X ;  /* 0x0000000000007919 */ /* 0x000e2e0000002100 */
[----:B------:R-:W0:Y:S01]  /*0020*/  S2UR UR4, SR_CTAID.X ;  /* 0x00000000000479c3 */ /* 0x000e220000002500 */
[----:B------:R-:W1:Y:S01]  /*0030*/  LDCU UR6, c[0x0][0x398] ;  /* 0x00007300ff0677ac */ /* 0x000e620008000800 */
[----:B------:R-:W2:Y:S06]  /*0040*/  LDCU UR5, c[0x0][0x390] ;  /* 0x00007200ff0577ac */ /* 0x000eac0008000800 */
[----:B------:R-:W0:Y:S01]  /*0050*/  LDC R5, c[0x0][0x360] ;  /* 0x0000d800ff057b82 */ /* 0x000e220000000800 */
[----:B-1----:R-:W-:-:S02]  /*0060*/  IMAD.U32 R4, RZ, RZ, UR6 ;  /* 0x00000006ff047e24 */ /* 0x002fc4000f8e00ff */
[----:B0-----:R-:W-:Y:S02]  /*0070*/  IMAD R5, R5, UR4, R0 ;  /* 0x0000000405057c24 */ /* 0x001fe4000f8e0200 */
[----:B--2---:R-:W-:-:S05]  /*0080*/  IMAD R0, R4, UR5, RZ ;  /* 0x0000000504007c24 */ /* 0x004fca000f8e02ff */
[----:B------:R-:W-:-:S13]  /*0090*/  ISETP.GE.AND P0, PT, R5, R0, PT ;  /* 0x000000000500720c */ /* 0x000fda0003f06270 */
[----:B------:R-:W-:Y:S05]  /*00a0*/  @P0 EXIT ;  /* 0x000000000000094d */ /* 0x000fea0003800000 */
[----:B------:R-:W-:Y:S01]  /*00b0*/  IABS R7, R4 ;  /* 0x0000000400077213 */ /* 0x000fe20000000000 */
[----:B------:R-:W0:Y:S01]  /*00c0*/  LDCU UR6, c[0x0][0x394] ;  /* 0x00007280ff0677ac */ /* 0x000e220008000800 */
[----:B------:R-:W-:Y:S02]  /*00d0*/  IMAD.MOV.U32 R12, RZ, RZ, -0x1 ;  /* 0xffffffffff0c7424 */ /* 0x000fe400078e00ff */
[----:B------:R-:W1:Y:S01]  /*00e0*/  I2F.RP R0, R7 ;  /* 0x0000000700007306 */ /* 0x000e620000209400 */
[----:B------:R-:W2:Y:S01]  /*00f0*/  LDCU.64 UR4, c[0x0][0x358] ;  /* 0x00006b00ff0477ac */ /* 0x000ea20008000a00 */
[----:B------:R-:W-:-:S06]  /*0100*/  IMAD.MOV.U32 R13, RZ, RZ, -0x100001 ;  /* 0xffefffffff0d7424 */ /* 0x000fcc00078e00ff */
[----:B-1----:R-:W1:Y:S01]  /*0110*/  MUFU.RCP R0, R0 ;  /* 0x0000000000007308 */ /* 0x002e620000001000 */
[----:B0-----:R-:W-:Y:S02]  /*0120*/  IMAD.U32 R33, RZ, RZ, UR6 ;  /* 0x00000006ff217e24 */ /* 0x001fe4000f8e00ff */
[----:B-1----:R-:W-:-:S05]  /*0130*/  VIADD R2, R0, 0xffffffe ;  /* 0x0ffffffe00027836 */ /* 0x002fca0000000000 */
[----:B------:R0:W1:Y:S02]  /*0140*/  F2I.FTZ.U32.TRUNC.NTZ R3, R2 ;  /* 0x0000000200037305 */ /* 0x000064000021f000 */
[----:B0-----:R-:W-:Y:S02]  /*0150*/  IMAD.MOV.U32 R2, RZ, RZ, RZ ;  /* 0x000000ffff027224 */ /* 0x001fe400078e00ff */
[----:B-1----:R-:W-:-:S04]  /*0160*/  IMAD.MOV R6, RZ, RZ, -R3 ;  /* 0x000000ffff067224 */ /* 0x002fc800078e0a03 */
[----:B------:R-:W-:Y:S01]  /*0170*/  IMAD R9, R6, R7, RZ ;  /* 0x0000000706097224 */ /* 0x000fe200078e02ff */
[----:B------:R-:W-:-:S03]  /*0180*/  IABS R6, R5 ;  /* 0x0000000500067213 */ /* 0x000fc60000000000 */
[----:B------:R-:W-:-:S06]  /*0190*/  IMAD.HI.U32 R3, R3, R9, R2 ;  /* 0x0000000903037227 */ /* 0x000fcc00078e0002 */
[----:B------:R-:W-:-:S04]  /*01a0*/  IMAD.HI.U32 R2, R3, R6, RZ ;  /* 0x0000000603027227 */ /* 0x000fc800078e00ff */
[----:B------:R-:W-:-:S04]  /*01b0*/  IMAD.MOV R0, RZ, RZ, -R2 ;  /* 0x000000ffff007224 */ /* 0x000fc800078e0a02 */
[----:B------:R-:W-:-:S05]  /*01c0*/  IMAD R0, R7, R0, R6 ;  /* 0x0000000007007224 */ /* 0x000fca00078e0206 */
[----:B------:R-:W-:-:S13]  /*01d0*/  ISETP.GT.U32.AND P1, PT, R7, R0, PT ;  /* 0x000000000700720c */ /* 0x000fda0003f24070 */
[----:B------:R-:W-:Y:S02]  /*01e0*/  @!P1 IMAD.IADD R0, R0, 0x1, -R7 ;  /* 0x0000000100009824 */ /* 0x000fe400078e0a07 */
[----:B------:R-:W-:Y:S01]  /*01f0*/  @!P1 VIADD R2, R2, 0x1 ;  /* 0x0000000102029836 */ /* 0x000fe20000000000 */
[----:B------:R-:W-:Y:S02]  /*0200*/  ISETP.NE.AND P1, PT, R4, RZ, PT ;  /* 0x000000ff0400720c */ /* 0x000fe40003f25270 */
[----:B------:R-:W-:Y:S02]  /*0210*/  ISETP.GE.U32.AND P0, PT, R0, R7, PT ;  /* 0x000000070000720c */ /* 0x000fe40003f06070 */
[----:B------:R-:W-:-:S04]  /*0220*/  LOP3.LUT R0, R5, R4, RZ, 0x3c, !PT ;  /* 0x0000000405007212 */ /* 0x000fc800078e3cff */
[----:B------:R-:W-:-:S07]  /*0230*/  ISETP.GE.AND P2, PT, R0, RZ, PT ;  /* 0x000000ff0000720c */ /* 0x000fce0003f46270 */
[----:B------:R-:W-:Y:S01]  /*0240*/  @P0 VIADD R2, R2, 0x1 ;  /* 0x0000000102020836 */ /* 0x000fe20000000000 */
[----:B------:R-:W-:-:S05]  /*0250*/  ISETP.GE.AND P0, PT, R33, 0x1, PT ;  /* 0x000000012100780c */ /* 0x000fca0003f06270 */
[----:B------:R-:W-:Y:S01]  /*0260*/  @!P2 IMAD.MOV R2, RZ, RZ, -R2 ;  /* 0x000000ffff02a224 */ /* 0x000fe200078e0a02 */
[----:B------:R-:W-:-:S05]  /*0270*/  @!P1 LOP3.LUT R2, RZ, R4, RZ, 0x33, !PT ;  /* 0x00000004ff029212 */ /* 0x000fca00078e33ff */
[----:B------:R-:W-:-:S04]  /*0280*/  IMAD R0, R2, R4, RZ ;  /* 0x0000000402007224 */ /* 0x000fc800078e02ff */
[----:B------:R-:W-:Y:S01]  /*0290*/  IMAD.IADD R3, R5, 0x1, -R0 ;  /* 0x0000000105037824 */ /* 0x000fe200078e0a00 */
[----:B--2---:R-:W-:Y:S06]  /*02a0*/  @!P0 BRA `(.L_x_0) ;  /* 0x0000000800f48947 */ /* 0x004fec0003800000 */
[C---:B------:R-:W-:Y:S01]  /*02b0*/  ISETP.GE.U32.AND P2, PT, R33.reuse, 0x10, PT ;  /* 0x000000102100780c */ /* 0x040fe20003f46070 */
[----:B------:R-:W-:Y:S01]  /*02c0*/  IMAD.MOV.U32 R30, RZ, RZ, RZ ;  /* 0x000000ffff1e7224 */ /* 0x000fe200078e00ff */
[----:B------:R-:W-:Y:S01]  /*02d0*/  LOP3.LUT R5, R33, 0xf, RZ, 0xc0, !PT ;  /* 0x0000000f21057812 */ /* 0x000fe200078ec0ff */
[----:B------:R-:W-:Y:S01]  /*02e0*/  IMAD.MOV.U32 R12, RZ, RZ, -0x1 ;  /* 0xffffffffff0c7424 */ /* 0x000fe200078e00ff */
[----:B------:R-:W-:Y:S02]  /*02f0*/  MOV R13, 0xffefffff ;  /* 0xffefffff000d7802 */ /* 0x000fe40000000f00 */
[----:B------:R-:W-:-:S07]  /*0300*/  ISETP.NE.AND P1, PT, R5, RZ, PT ;  /* 0x000000ff0500720c */ /* 0x000fce0003f25270 */
[----:B------:R-:W-:Y:S06]  /*0310*/  @!P2 BRA `(.L_x_1) ;  /* 0x000000040068a947 */ /* 0x000fec0003800000 */
[----:B------:R-:W0:Y:S01]  /*0320*/  LDC.64 R8, c[0x0][0x380] ;  /* 0x0000e000ff087b82 */ /* 0x000e220000000a00 */
[----:B------:R-:W-:Y:S01]  /*0330*/  LOP3.LUT R30, R33, 0x7ffffff0, RZ, 0xc0, !PT ;  /* 0x7ffffff0211e7812 */ /* 0x000fe200078ec0ff */
[----:B------:R-:W-:Y:S02]  /*0340*/  IMAD R31, R0, R33, R3 ;  /* 0x00000021001f7224 */ /* 0x000fe400078e0203 */
[----:B------:R-:W-:Y:S02]  /*0350*/  IMAD.MOV.U32 R12, RZ, RZ, -0x1 ;  /* 0xffffffffff0c7424 */ /* 0x000fe400078e00ff */
[----:B------:R-:W-:Y:S02]  /*0360*/  IMAD.MOV.U32 R13, RZ, RZ, -0x100001 ;  /* 0xffefffffff0d7424 */ /* 0x000fe400078e00ff */
[----:B------:R-:W-:-:S07]  /*0370*/  IMAD.MOV R32, RZ, RZ, -R30 ;  /* 0x000000ffff207224 */ /* 0x000fce00078e0a1e */
.L_x_2:
[----:B0-----:R-:W-:-:S05]  /*0380*/  IMAD.WIDE R6, R31, 0x8, R8 ;  /* 0x000000081f067825 */ /* 0x001fca00078e0208 */
[----:B------:R-:W2:Y:S01]  /*0390*/  LDG.E.64 R26, desc[UR4][R6.64] ;  /* 0x00000004061a7981 */ /* 0x000ea2000c1e1b00 */
[----:B------:R-:W-:-:S05]  /*03a0*/  IMAD.WIDE R10, R4, 0x8, R6 ;  /* 0x00000008040a7825 */ /* 0x000fca00078e0206 */
[----:B------:R-:W3:Y:S01]  /*03b0*/  LDG.E.64 R24, desc[UR4][R10.64] ;  /* 0x000000040a187981 */ /* 0x000ee2000c1e1b00 */
[----:B------:R-:W-:-:S05]  /*03c0*/  IMAD.WIDE R22, R4, 0x8, R10 ;  /* 0x0000000804167825 */ /* 0x000fca00078e020a */
[----:B------:R-:W4:Y:S01]  /*03d0*/  LDG.E.64 R20, desc[UR4][R22.64] ;  /* 0x0000000416147981 */ /* 0x000f22000c1e1b00 */
[----:B------:R-:W-:-:S05]  /*03e0*/  IMAD.WIDE R28, R4, 0x8, R22 ;  /* 0x00000008041c7825 */ /* 0x000fca00078e0216 */
[----:B------:R0:W5:Y:S02]  /*03f0*/  LDG.E.64 R18, desc[UR4][R28.64] ;  /* 0x000000041c127981 */ /* 0x000164000c1e1b00 */
[----:B0-----:R-:W-:-:S05]  /*0400*/  IMAD.WIDE R28, R4, 0x8, R28 ;  /* 0x00000008041c7825 */ /* 0x001fca00078e021c */
[----:B------:R-:W5:Y:S01]  /*0410*/  LDG.E.64 R16, desc[UR4][R28.64] ;  /* 0x000000041c107981 */ /* 0x000f62000c1e1b00 */
[----:B------:R-:W-:-:S05]  /*0420*/  IMAD.WIDE R36, R4, 0x8, R28 ;  /* 0x0000000804247825 */ /* 0x000fca00078e021c */
[----:B------:R-:W5:Y:S01]  /*0430*/  LDG.E.64 R14, desc[UR4][R36.64] ;  /* 0x00000004240e7981 */ /* 0x000f62000c1e1b00 */
[----:B------:R-:W-:-:S05]  /*0440*/  IMAD.WIDE R34, R4, 0x8, R36 ;  /* 0x0000000804227825 */ /* 0x000fca00078e0224 */
[----:B------:R0:W5:Y:S02]  /*0450*/  LDG.E.64 R6, desc[UR4][R34.64] ;  /* 0x0000000422067981 */ /* 0x000164000c1e1b00 */
[----:B0-----:R-:W-:-:S05]  /*0460*/  IMAD.WIDE R34, R4, 0x8, R34 ;  /* 0x0000000804227825 */ /* 0x001fca00078e0222 */
[----:B------:R0:W5:Y:S01]  /*0470*/  LDG.E.64 R10, desc[UR4][R34.64] ;  /* 0x00000004220a7981 */ /* 0x000162000c1e1b00 */
[----:B------:R-:W-:-:S05]  /*0480*/  IMAD.WIDE R36, R4, 0x8, R34 ;  /* 0x0000000804247825 */ /* 0x000fca00078e0222 */
[----:B------:R1:W5:Y:S01]  /*0490*/  LDG.E.64 R22, desc[UR4][R36.64] ;  /* 0x0000000424167981 */ /* 0x000362000c1e1b00 */
[----:B--2---:R-:W-:-:S06]  /*04a0*/  DSETP.GT.AND P2, PT, R26, R12, PT ;  /* 0x0000000c1a00722a */ /* 0x004fcc0003f44000 */
[----:B------:R-:W-:Y:S02]  /*04b0*/  FSEL R12, R26, R12, P2 ;  /* 0x0000000c1a0c7208 */ /* 0x000fe40001000000 */
[----:B------:R-:W-:Y:S01]  /*04c0*/  FSEL R13, R27, R13, P2 ;  /* 0x0000000d1b0d7208 */ /* 0x000fe20001000000 */
[----:B------:R-:W-:-:S05]  /*04d0*/  IMAD.WIDE R26, R4, 0x8, R36 ;  /* 0x00000008041a7825 */ /* 0x000fca00078e0224 */
[----:B------:R2:W5:Y:S01]  /*04e0*/  LDG.E.64 R28, desc[UR4][R26.64] ;  /* 0x000000041a1c7981 */ /* 0x000562000c1e1b00 */
[----:B---3--:R-:W-:Y:S01]  /*04f0*/  DSETP.GT.AND P2, PT, R24, R12, PT ;  /* 0x0000000c1800722a */ /* 0x008fe20003f44000 */
[----:B0-----:R-:W-:-:S05]  /*0500*/  IMAD.WIDE R34, R4, 0x8, R26 ;  /* 0x0000000804227825 */ /* 0x001fca00078e021a */
[----:B------:R-:W-:Y:S02]  /*0510*/  FSEL R12, R24, R12, P2 ;  /* 0x0000000c180c7208 */ /* 0x000fe40001000000 */
[----:B------:R-:W-:Y:S02]  /*0520*/  FSEL R13, R25, R13, P2 ;  /* 0x0000000d190d7208 */ /* 0x000fe40001000000 */
[----:B------:R0:W3:Y:S01]  /*0530*/  LDG.E.64 R24, desc[UR4][R34.64] ;  /* 0x0000000422187981 */ /* 0x0000e2000c1e1b00 */
[----:B-1----:R-:W-:-:S03]  /*0540*/  IMAD.WIDE R36, R4, 0x8, R34 ;  /* 0x0000000804247825 */ /* 0x002fc600078e0222 */
[----:B----4-:R-:W-:-:S06]  /*0550*/  DSETP.GT.AND P2, PT, R20, R12, PT ;  /* 0x0000000c1400722a */ /* 0x010fcc0003f44000 */
[----:B------:R-:W-:Y:S02]  /*0560*/  FSEL R12, R20, R12, P2 ;  /* 0x0000000c140c7208 */ /* 0x000fe40001000000 */
[----:B------:R-:W-:Y:S02]  /*0570*/  FSEL R13, R21, R13, P2 ;  /* 0x0000000d150d7208 */ /* 0x000fe40001000000 */
[----:B------:R-:W4:Y:S01]  /*0580*/  LDG.E.64 R20, desc[UR4][R36.64] ;  /* 0x0000000424147981 */ /* 0x000f22000c1e1b00 */
[----:B--2---:R-:W-:-:S03]  /*0590*/  IMAD.WIDE R26, R4, 0x8, R36 ;  /* 0x00000008041a7825 */ /* 0x004fc600078e0224 */
[----:B-----5:R-:W-:-:S06]  /*05a0*/  DSETP.GT.AND P2, PT, R18, R12, PT ;  /* 0x0000000c1200722a */ /* 0x020fcc0003f44000 */
[----:B------:R-:W-:Y:S02]  /*05b0*/  FSEL R12, R18, R12, P2 ;  /* 0x0000000c120c7208 */ /* 0x000fe40001000000 */
[----:B------:R-:W-:Y:S02]  /*05c0*/  FSEL R13, R19, R13, P2 ;  /* 0x0000000d130d7208 */ /* 0x000fe40001000000 */
[----:B------:R-:W2:Y:S01]  /*05d0*/  LDG.E.64 R18, desc[UR4][R26.64] ;  /* 0x000000041a127981 */ /* 0x000ea2000c1e1b00 */
[----:B0-----:R-:W-:-:S03]  /*05e0*/  IMAD.WIDE R34, R4, 0x8, R26 ;  /* 0x0000000804227825 */ /* 0x001fc600078e021a */
[----:B------:R-:W-:-:S06]  /*05f0*/  DSETP.GT.AND P2, PT, R16, R12, PT ;  /* 0x0000000c1000722a */ /* 0x000fcc0003f44000 */
[----:B------:R-:W-:Y:S02]  /*0600*/  FSEL R12, R16, R12, P2 ;  /* 0x0000000c100c7208 */ /* 0x000fe40001000000 */
[----:B------:R-:W-:Y:S02]  /*0610*/  FSEL R13, R17, R13, P2 ;  /* 0x0000000d110d7208 */ /* 0x000fe40001000000 */
[----:B------:R0:W5:Y:S04]  /*0620*/  LDG.E.64 R16, desc[UR4][R34.64] ;  /* 0x0000000422107981 */ /* 0x000168000c1e1b00 */
[----:B------:R-:W-:Y:S01]  /*0630*/  DSETP.GT.AND P2, PT, R14, R12, PT ;  /* 0x0000000c0e00722a */ /* 0x000fe20003f44000 */
[----:B0-----:R-:W-:-:S05]  /*0640*/  IMAD.WIDE R34, R4, 0x8, R34 ;  /* 0x0000000804227825 */ /* 0x001fca00078e0222 */
[----:B------:R-:W5:Y:S01]  /*0650*/  LDG.E.64 R36, desc[UR4][R34.64] ;  /* 0x0000000422247981 */ /* 0x000f62000c1e1b00 */
[----:B------:R-:W-:Y:S02]  /*0660*/  FSEL R12, R14, R12, P2 ;  /* 0x0000000c0e0c7208 */ /* 0x000fe40001000000 */
[----:B------:R-:W-:Y:S01]  /*0670*/  FSEL R13, R15, R13, P2 ;  /* 0x0000000d0f0d7208 */ /* 0x000fe20001000000 */
[----:B------:R-:W-:-:S06]  /*0680*/  IMAD.WIDE R14, R4, 0x8, R34 ;  /* 0x00000008040e7825 */ /* 0x000fcc00078e0222 */
[----:B------:R-:W5:Y:S01]  /*0690*/  LDG.E.64 R14, desc[UR4][R14.64] ;  /* 0x000000040e0e7981 */ /* 0x000f62000c1e1b00 */
[----:B------:R-:W-:-:S06]  /*06a0*/  DSETP.GT.AND P2, PT, R6, R12, PT ;  /* 0x0000000c0600722a */ /* 0x000fcc0003f44000 */
[----:B------:R-:W-:Y:S02]  /*06b0*/  FSEL R6, R6, R12, P2 ;  /* 0x0000000c06067208 */ /* 0x000fe40001000000 */
[----:B------:R-:W-:-:S06]  /*06c0*/  FSEL R7, R7, R13, P2 ;  /* 0x0000000d07077208 */ /* 0x000fcc0001000000 */
[----:B------:R-:W-:-:S06]  /*06d0*/  DSETP.GT.AND P2, PT, R10, R6, PT ;  /* 0x000000060a00722a */ /* 0x000fcc0003f44000 */
[----:B------:R-:W-:Y:S02]  /*06e0*/  FSEL R6, R10, R6, P2 ;  /* 0x000000060a067208 */ /* 0x000fe40001000000 */
[----:B------:R-:W-:-:S06]  /*06f0*/  FSEL R7, R11, R7, P2 ;  /* 0x000000070b077208 */ /* 0x000fcc0001000000 */
[----:B------:R-:W-:-:S06]  /*0700*/  DSETP.GT.AND P2, PT, R22, R6, PT ;  /* 0x000000061600722a */ /* 0x000fcc0003f44000 */
[----:B------:R-:W-:Y:S02]  /*0710*/  FSEL R6, R22, R6, P2 ;  /* 0x0000000616067208 */ /* 0x000fe40001000000 */
[----:B------:R-:W-:Y:S01]  /*0720*/  FSEL R7, R23, R7, P2 ;  /* 0x0000000717077208 */ /* 0x000fe20001000000 */
[----:B------:R-:W-:-:S05]  /*0730*/  VIADD R32, R32, 0x10 ;  /* 0x0000001020207836 */ /* 0x000fca0000000000 */
[----:B------:R-:W-:Y:S01]  /*0740*/  ISETP.NE.AND P3, PT, R32, RZ, PT ;  /* 0x000000ff2000720c */ /* 0x000fe20003f65270 */
[----:B------:R-:W-:Y:S01]  /*0750*/  IMAD R31, R4, 0x10, R31 ;  /* 0x00000010041f7824 */ /* 0x000fe200078e021f */
[----:B------:R-:W-:-:S06]  /*0760*/  DSETP.GT.AND P2, PT, R28, R6, PT ;  /* 0x000000061c00722a */ /* 0x000fcc0003f44000 */
[----:B------:R-:W-:Y:S02]  /*0770*/  FSEL R6, R28, R6, P2 ;  /* 0x000000061c067208 */ /* 0x000fe40001000000 */
[----:B------:R-:W-:-:S06]  /*0780*/  FSEL R7, R29, R7, P2 ;  /* 0x000000071d077208 */ /* 0x000fcc0001000000 */
[----:B---3--:R-:W-:-:S06]  /*0790*/  DSETP.GT.AND P2, PT, R24, R6, PT ;  /* 0x000000061800722a */ /* 0x008fcc0003f44000 */
[----:B------:R-:W-:Y:S02]  /*07a0*/  FSEL R6, R24, R6, P2 ;  /* 0x0000000618067208 */ /* 0x000fe40001000000 */
[----:B------:R-:W-:-:S06]  /*07b0*/  FSEL R7, R25, R7, P2 ;  /* 0x0000000719077208 */ /* 0x000fcc0001000000 */
[----:B----4-:R-:W-:-:S06]  /*07c0*/  DSETP.GT.AND P2, PT, R20, R6, PT ;  /* 0x000000061400722a */ /* 0x010fcc0003f44000 */
[----:B------:R-:W-:Y:S02]  /*07d0*/  FSEL R6, R20, R6, P2 ;  /* 0x0000000614067208 */ /* 0x000fe40001000000 */
[----:B------:R-:W-:-:S06]  /*07e0*/  FSEL R7, R21, R7, P2 ;  /* 0x0000000715077208 */ /* 0x000fcc0001000000 */
[----:B--2---:R-:W-:-:S06]  /*07f0*/  DSETP.GT.AND P2, PT, R18, R6, PT ;  /* 0x000000061200722a */ /* 0x004fcc0003f44000 */
[----:B------:R-:W-:Y:S02]  /*0800*/  FSEL R6, R18, R6, P2 ;  /* 0x0000000612067208 */ /* 0x000fe40001000000 */
[----:B------:R-:W-:-:S06]  /*0810*/  FSEL R7, R19, R7, P2 ;  /* 0x0000000713077208 */ /* 0x000fcc0001000000 */
[----:B-----5:R-:W-:-:S06]  /*0820*/  DSETP.GT.AND P2, PT, R16, R6, PT ;  /* 0x000000061000722a */ /* 0x020fcc0003f44000 */
        /* <DEDUP_REMOVED lines=8> */
[----:B------:R-:W-:Y:S06]  /*08b0*/  @P3 BRA `(.L_x_2) ;  /* 0xfffffff800b03947 */ /* 0x000fec000383ffff */
.L_x_1:
[----:B------:R-:W-:Y:S05]  /*08c0*/  @!P1 BRA `(.L_x_0) ;  /* 0x00000004006c9947 */ /* 0x000fea0003800000 */
[----:B------:R-:W-:Y:S02]  /*08d0*/  ISETP.GE.U32.AND P2, PT, R5, 0x8, PT ;  /* 0x000000080500780c */ /* 0x000fe40003f46070 */
[----:B------:R-:W-:-:S04]  /*08e0*/  LOP3.LUT R31, R33, 0x7, RZ, 0xc0, !PT ;  /* 0x00000007211f7812 */ /* 0x000fc800078ec0ff */
[----:B------:R-:W-:-:S07]  /*08f0*/  ISETP.NE.AND P1, PT, R31, RZ, PT ;  /* 0x000000ff1f00720c */ /* 0x000fce0003f25270 */
[----:B------:R-:W-:Y:S06]  /*0900*/  @!P2 BRA `(.L_x_3) ;  /* 0x0000000000b0a947 */ /* 0x000fec0003800000 */
[----:B------:R-:W0:Y:S01]  /*0910*/  LDC.64 R20, c[0x0][0x380] ;  /* 0x0000e000ff147b82 */ /* 0x000e220000000a00 */
[----:B------:R-:W-:-:S04]  /*0920*/  IMAD R5, R2, R33, R30 ;  /* 0x0000002102057224 */ /* 0x000fc800078e021e */
[----:B------:R-:W-:-:S04]  /*0930*/  IMAD R5, R5, R4, R3 ;  /* 0x0000000405057224 */ /* 0x000fc800078e0203 */
[----:B0-----:R-:W-:-:S05]  /*0940*/  IMAD.WIDE R20, R5, 0x8, R20 ;  /* 0x0000000805147825 */ /* 0x001fca00078e0214 */
[----:B------:R-:W2:Y:S01]  /*0950*/  LDG.E.64 R6, desc[UR4][R20.64] ;  /* 0x0000000414067981 */ /* 0x000ea2000c1e1b00 */
[----:B------:R-:W-:-:S05]  /*0960*/  IMAD.WIDE R22, R4, 0x8, R20 ;  /* 0x0000000804167825 */ /* 0x000fca00078e0214 */
[----:B------:R0:W3:Y:S01]  /*0970*/  LDG.E.64 R8, desc[UR4][R22.64] ;  /* 0x0000000416087981 */ /* 0x0000e2000c1e1b00 */
[----:B------:R-:W-:-:S05]  /*0980*/  IMAD.WIDE R24, R4, 0x8, R22 ;  /* 0x0000000804187825 */ /* 0x000fca00078e0216 */
[----:B------:R-:W4:Y:S01]  /*0990*/  LDG.E.64 R10, desc[UR4][R24.64] ;  /* 0x00000004180a7981 */ /* 0x000f22000c1e1b00 */
[----:B------:R-:W-:-:S05]  /*09a0*/  IMAD.WIDE R26, R4, 0x8, R24 ;  /* 0x00000008041a7825 */ /* 0x000fca00078e0218 */
[----:B------:R-:W5:Y:S01]  /*09b0*/  LDG.E.64 R14, desc[UR4][R26.64] ;  /* 0x000000041a0e7981 */ /* 0x000f62000c1e1b00 */
[----:B------:R-:W-:-:S05]  /*09c0*/  IMAD.WIDE R28, R4, 0x8, R26 ;  /* 0x00000008041c7825 */ /* 0x000fca00078e021a */
[----:B------:R-:W5:Y:S01]  /*09d0*/  LDG.E.64 R16, desc[UR4][R28.64] ;  /* 0x000000041c107981 */ /* 0x000f62000c1e1b00 */
[----:B------:R-:W-:-:S05]  /*09e0*/  IMAD.WIDE R34, R4, 0x8, R28 ;  /* 0x0000000804227825 */ /* 0x000fca00078e021c */
[----:B------:R-:W5:Y:S01]  /*09f0*/  LDG.E.64 R18, desc[UR4][R34.64] ;  /* 0x0000000422127981 */ /* 0x000f62000c1e1b00 */
[----:B------:R-:W-:-:S05]  /*0a00*/  IMAD.WIDE R36, R4, 0x8, R34 ;  /* 0x0000000804247825 */ /* 0x000fca00078e0222 */
[----:B------:R-:W5:Y:S01]  /*0a10*/  LDG.E.64 R20, desc[UR4][R36.64] ;  /* 0x0000000424147981 */ /* 0x000f62000c1e1b00 */
[----:B0-----:R-:W-:-:S06]  /*0a20*/  IMAD.WIDE R22, R4, 0x8, R36 ;  /* 0x0000000804167825 */ /* 0x001fcc00078e0224 */
[----:B------:R-:W5:Y:S01]  /*0a30*/  LDG.E.64 R22, desc[UR4][R22.64] ;  /* 0x0000000416167981 */ /* 0x000f62000c1e1b00 */
[----:B------:R-:W-:Y:S01]  /*0a40*/  VIADD R30, R30, 0x8 ;  /* 0x000000081e1e7836 */ /* 0x000fe20000000000 */
[----:B--2---:R-:W-:-:S06]  /*0a50*/  DSETP.GT.AND P2, PT, R6, R12, PT ;  /* 0x0000000c0600722a */ /* 0x004fcc0003f44000 */
        /* <DEDUP_REMOVED lines=22> */
[----:B------:R-:W-:-:S07]  /*0bc0*/  FSEL R13, R23, R7, P2 ;  /* 0x00000007170d7208 */ /* 0x000fce0001000000 */
.L_x_3:
        /* <DEDUP_REMOVED lines=11> */
[----:B------:R-:W3:Y:S01]  /*0c80*/  LDG.E.64 R14, desc[UR4][R10.64] ;  /* 0x000000040a0e7981 */ /* 0x000ee2000c1e1b00 */
[----:B------:R-:W-:-:S05]  /*0c90*/  IMAD.WIDE R16, R4, 0x8, R10 ;  /* 0x0000000804107825 */ /* 0x000fca00078e020a */
[----:B------:R-:W4:Y:S01]  /*0ca0*/  LDG.E.64 R18, desc[UR4][R16.64] ;  /* 0x0000000410127981 */ /* 0x000f22000c1e1b00 */
[----:B------:R-:W-:-:S06]  /*0cb0*/  IMAD.WIDE R20, R4, 0x8, R16 ;  /* 0x0000000804147825 */ /* 0x000fcc00078e0210 */
        /* <DEDUP_REMOVED lines=13> */
[----:B------:R-:W-:-:S07]  /*0d90*/  FSEL R13, R21, R7, P2 ;  /* 0x00000007150d7208 */ /* 0x000fce0001000000 */
.L_x_4:
[----:B------:R-:W-:Y:S05]  /*0da0*/  @!P1 BRA `(.L_x_0) ;  /* 0x0000000000349947 */ /* 0x000fea0003800000 */
[----:B------:R-:W0:Y:S01]  /*0db0*/  LDC.64 R8, c[0x0][0x380] ;  /* 0x0000e000ff087b82 */ /* 0x000e220000000a00 */
[----:B------:R-:W-:Y:S02]  /*0dc0*/  IMAD R30, R2, R33, R30 ;  /* 0x00000021021e7224 */ /* 0x000fe400078e021e */
[----:B------:R-:W-:Y:S02]  /*0dd0*/  IMAD.MOV R10, RZ, RZ, -R5 ;  /* 0x000000ffff0a7224 */ /* 0x000fe400078e0a05 */
[----:B------:R-:W-:-:S07]  /*0de0*/  IMAD R5, R30, R4, R3 ;  /* 0x000000041e057224 */ /* 0x000fce00078e0203 */
.L_x_5:
[----:B0-----:R-:W-:-:S06]  /*0df0*/  IMAD.WIDE R6, R5, 0x8, R8 ;  /* 0x0000000805067825 */ /* 0x001fcc00078e0208 */
[----:B------:R-:W2:Y:S01]  /*0e00*/  LDG.E.64 R6, desc[UR4][R6.64] ;  /* 0x0000000406067981 */ /* 0x000ea2000c1e1b00 */
[----:B------:R-:W-:Y:S02]  /*0e10*/  VIADD R10, R10, 0x1 ;  /* 0x000000010a0a7836 */ /* 0x000fe40000000000 */
[----:B------:R-:W-:-:S03]  /*0e20*/  IMAD.IADD R5, R5, 0x1, R4 ;  /* 0x0000000105057824 */ /* 0x000fc600078e0204 */
[----:B------:R-:W-:Y:S01]  /*0e30*/  ISETP.NE.AND P2, PT, R10, RZ, PT ;  /* 0x000000ff0a00720c */ /* 0x000fe20003f45270 */
[----:B--2---:R-:W-:-:S06]  /*0e40*/  DSETP.GT.AND P1, PT, R6, R12, PT ;  /* 0x0000000c0600722a */ /* 0x004fcc0003f24000 */
[----:B------:R-:W-:Y:S02]  /*0e50*/  FSEL R12, R6, R12, P1 ;  /* 0x0000000c060c7208 */ /* 0x000fe40000800000 */
[----:B------:R-:W-:-:S04]  /*0e60*/  FSEL R13, R7, R13, P1 ;  /* 0x0000000d070d7208 */ /* 0x000fc80000800000 */
[----:B------:R-:W-:Y:S05]  /*0e70*/  @P2 BRA `(.L_x_5) ;  /* 0xfffffffc00dc2947 */ /* 0x000fea000383ffff */
.L_x_0:
[----:B------:R-:W-:Y:S01]  /*0e80*/  CS2R R10, SRZ ;  /* 0x00000000000a7805 */ /* 0x000fe2000001ff00 */
[----:B------:R-:W-:Y:S06]  /*0e90*/  @!P0 BRA `(.L_x_6) ;  /* 0x0000000800f48947 */ /* 0x000fec0003800000 */
[----:B------:R-:W-:Y:S01]  /*0ea0*/  ISETP.NE.AND P0, PT, R33, 0x1, PT ;  /* 0x000000012100780c */ /* 0x000fe20003f05270 */
[----:B------:R-:W-:Y:S01]  /*0eb0*/  IMAD.MOV.U32 R5, RZ, RZ, RZ ;  /* 0x000000ffff057224 */ /* 0x000fe200078e00ff */
[----:B------:R-:W-:-:S11]  /*0ec0*/  CS2R R10, SRZ ;  /* 0x00000000000a7805 */ /* 0x000fd6000001ff00 */
[----:B------:R-:W-:Y:S05]  /*0ed0*/  @!P0 BRA `(.L_x_7) ;  /* 0x0000000400c88947 */ /* 0x000fea0003800000 */
[----:B------:R-:W0:Y:S01]  /*0ee0*/  LDC R4, c[0x0][0x398] ;  /* 0x0000e600ff047b82 */ /* 0x000e220000000800 */
[----:B------:R-:W-:Y:S01]  /*0ef0*/  LOP3.LUT R5, R33, 0x7ffffffe, RZ, 0xc0, !PT ;  /* 0x7ffffffe21057812 */ /* 0x000fe200078ec0ff */
[----:B------:R-:W-:Y:S01]  /*0f00*/  IMAD R33, R0, R33, R3 ;  /* 0x0000002100217224 */ /* 0x000fe200078e0203 */
[----:B------:R-:W-:-:S03]  /*0f10*/  CS2R R10, SRZ ;  /* 0x00000000000a7805 */ /* 0x000fc6000001ff00 */
[----:B------:R-:W-:Y:S02]  /*0f20*/  IMAD.MOV R28, RZ, RZ, -R5 ;  /* 0x000000ffff1c7224 */ /* 0x000fe400078e0a05 */
[----:B------:R-:W1:Y:S05]  /*0f30*/  LDC.64 R6, c[0x0][0x380] ;  /* 0x0000e000ff067b82 */ /* 0x000e6a0000000a00 */
.L_x_12:
[----:B-1----:R-:W-:-:S05]  /*0f40*/  IMAD.WIDE R22, R33, 0x8, R6 ;  /* 0x0000000821167825 */ /* 0x002fca00078e0206 */
[----:B------:R-:W2:Y:S01]  /*0f50*/  LDG.E.64 R14, desc[UR4][R22.64] ;  /* 0x00000004160e7981 */ /* 0x000ea2000c1e1b00 */
[----:B0-----:R-:W-:-:S06]  /*0f60*/  IMAD.WIDE R20, R4, 0x8, R22 ;  /* 0x0000000804147825 */ /* 0x001fcc00078e0216 */
[----:B------:R-:W3:Y:S01]  /*0f70*/  LDG.E.64 R20, desc[UR4][R20.64] ;  /* 0x0000000414147981 */ /* 0x000ee2000c1e1b00 */
[----:B------:R-:W-:Y:S01]  /*0f80*/  IMAD.MOV.U32 R16, RZ, RZ, 0x652b82fe ;  /* 0x652b82feff107424 */ /* 0x000fe200078e00ff */
[----:B------:R-:W-:Y:S01]  /*0f90*/  MOV R17, 0x3ff71547 ;  /* 0x3ff7154700117802 */ /* 0x000fe20000000f00 */
[----:B------:R-:W-:Y:S01]  /*0fa0*/  UMOV UR6, 0xfefa39ef ;  /* 0xfefa39ef00067882 */ /* 0x000fe20000000000 */
        /* <DEDUP_REMOVED lines=19> */
[----:B------:R-:W-:Y:S01]  /*10e0*/  BSSY.RECONVERGENT B0, `(.L_x_8) ;  /* 0x000002a000007945 */ /* 0x000fe20003800200 */
[----:B--2---:R-:W-:-:S02]  /*10f0*/  DADD R14, R14, -R12 ;  /* 0x000000000e0e7229 */ /* 0x004fc4000000080c */
[----:B---3--:R-:W-:-:S06]  /*1100*/  DADD R20, R20, -R12 ;  /* 0x0000000014147229 */ /* 0x008fcc000000080c */
[----:B------:R-:W-:Y:S02]  /*1110*/  DFMA R16, R14, R16, 6.75539944105574400000e+15 ;  /* 0x433800000e10742b */ /* 0x000fe40000000010 */
[----:B------:R-:W-:-:S06]  /*1120*/  FSETP.GEU.AND P0, PT, |R15|, 4.1917929649353027344, PT ;  /* 0x4086232b0f00780b */ /* 0x000fcc0003f0e200 */
[----:B------:R-:W-:-:S08]  /*1130*/  DADD R8, R16, -6.75539944105574400000e+15 ;  /* 0xc338000010087429 */ /* 0x000fd00000000000 */
[----:B------:R-:W-:Y:S01]  /*1140*/  DFMA R18, R8, -UR6, R14 ;  /* 0x8000000608127c2b */ /* 0x000fe2000800000e */
[----:B------:R-:W-:Y:S01]  /*1150*/  UMOV UR6, 0x3b39803f ;  /* 0x3b39803f00067882 */ /* 0x000fe20000000000 */
[----:B------:R-:W-:-:S06]  /*1160*/  UMOV UR7, 0x3c7abc9e ;  /* 0x3c7abc9e00077882 */ /* 0x000fcc0000000000 */
[----:B------:R-:W-:Y:S01]  /*1170*/  DFMA R8, R8, -UR6, R18 ;  /* 0x8000000608087c2b */ /* 0x000fe20008000012 */
[----:B------:R-:W-:Y:S02]  /*1180*/  IMAD.MOV.U32 R18, RZ, RZ, -0x35dec16 ;  /* 0xfca213eaff127424 */ /* 0x000fe400078e00ff */
[----:B------:R-:W-:-:S06]  /*1190*/  IMAD.MOV.U32 R19, RZ, RZ, 0x3e928af3 ;  /* 0x3e928af3ff137424 */ /* 0x000fcc00078e00ff */
[----:B------:R-:W-:-:S08]  /*11a0*/  DFMA R22, R8, UR8, R18 ;  /* 0x0000000808167c2b */ /* 0x000fd00008000012 */
[----:B------:R-:W-:-:S08]  /*11b0*/  DFMA R22, R8, R22, UR10 ;  /* 0x0000000a08167e2b */ /* 0x000fd00008000016 */
[----:B------:R-:W-:-:S08]  /*11c0*/  DFMA R22, R8, R22, UR12 ;  /* 0x0000000c08167e2b */ /* 0x000fd00008000016 */
[----:B------:R-:W-:-:S08]  /*11d0*/  DFMA R22, R8, R22, UR14 ;  /* 0x0000000e08167e2b */ /* 0x000fd00008000016 */
[----:B------:R-:W-:-:S08]  /*11e0*/  DFMA R22, R8, R22, UR16 ;  /* 0x0000001008167e2b */ /* 0x000fd00008000016 */
[----:B------:R-:W-:-:S08]  /*11f0*/  DFMA R22, R8, R22, UR18 ;  /* 0x0000001208167e2b */ /* 0x000fd00008000016 */
[----:B------:R-:W-:-:S08]  /*1200*/  DFMA R22, R8, R22, UR20 ;  /* 0x0000001408167e2b */ /* 0x000fd00008000016 */
[----:B------:R-:W-:-:S08]  /*1210*/  DFMA R22, R8, R22, UR22 ;  /* 0x0000001608167e2b */ /* 0x000fd00008000016 */
[----:B------:R-:W-:-:S08]  /*1220*/  DFMA R22, R8, R22, UR24 ;  /* 0x0000001808167e2b */ /* 0x000fd00008000016 */
[----:B------:R-:W-:Y:S01]  /*1230*/  DFMA R24, R8, R22, 1 ;  /* 0x3ff000000818742b */ /* 0x000fe20000000016 */
[----:B------:R-:W-:Y:S02]  /*1240*/  IMAD.MOV.U32 R22, RZ, RZ, 0x652b82fe ;  /* 0x652b82feff167424 */ /* 0x000fe400078e00ff */
[----:B------:R-:W-:-:S05]  /*1250*/  IMAD.MOV.U32 R23, RZ, RZ, 0x3ff71547 ;  /* 0x3ff71547ff177424 */ /* 0x000fca00078e00ff */
[----:B------:R-:W-:Y:S02]  /*1260*/  DFMA R8, R8, R24, 1 ;  /* 0x3ff000000808742b */ /* 0x000fe40000000018 */
[----:B------:R-:W-:-:S08]  /*1270*/  DFMA R22, R20, R22, 6.75539944105574400000e+15 ;  /* 0x433800001416742b */ /* 0x000fd00000000016 */
[----:B------:R-:W-:Y:S01]  /*1280*/  DADD R24, R22, -6.75539944105574400000e+15 ;  /* 0xc338000016187429 */ /* 0x000fe20000000000 */
[----:B------:R-:W-:Y:S02]  /*1290*/  IMAD R27, R16, 0x100000, R9 ;  /* 0x00100000101b7824 */ /* 0x000fe400078e0209 */
[----:B------:R-:W-:Y:S01]  /*12a0*/  IMAD.MOV.U32 R26, RZ, RZ, R8 ;  /* 0x000000ffff1a7224 */ /* 0x000fe200078e0008 */
[----:B------:R-:W-:Y:S07]  /*12b0*/  @!P0 BRA `(.L_x_9) ;  /* 0x0000000000308947 */ /* 0x000fee0003800000 */
[----:B------:R-:W-:Y:S01]  /*12c0*/  FSETP.GEU.AND P1, PT, |R15|, 4.2275390625, PT ;  /* 0x408748000f00780b */ /* 0x000fe20003f2e200 */
[C---:B------:R-:W-:Y:S02]  /*12d0*/  DADD R26, R14.reuse, +INF ;  /* 0x7ff000000e1a7429 */ /* 0x040fe40000000000 */
[----:B------:R-:W-:-:S08]  /*12e0*/  DSETP.GEU.AND P0, PT, R14, RZ, PT ;  /* 0x000000ff0e00722a */ /* 0x000fd00003f0e000 */
[----:B------:R-:W-:Y:S02]  /*12f0*/  FSEL R26, R26, RZ, P0 ;  /* 0x000000ff1a1a7208 */ /* 0x000fe40000000000 */
[----:B------:R-:W-:Y:S02]  /*1300*/  @!P1 LEA.HI R17, R16, R16, RZ, 0x1 ;  /* 0x0000001010119211 */ /* 0x000fe400078f08ff */
[----:B------:R-:W-:Y:S02]  /*1310*/  FSEL R27, R27, RZ, P0 ;  /* 0x000000ff1b1b7208 */ /* 0x000fe40000000000 */
[----:B------:R-:W-:-:S05]  /*1320*/  @!P1 SHF.R.S32.HI R17, RZ, 0x1, R17 ;  /* 0x00000001ff119819 */ /* 0x000fca0000011411 */
[----:B------:R-:W-:Y:S02]  /*1330*/  @!P1 IMAD.IADD R14, R16, 0x1, -R17 ;  /* 0x00000001100e9824 */ /* 0x000fe400078e0a11 */
[----:B------:R-:W-:-:S03]  /*1340*/  @!P1 IMAD R9, R17, 0x100000, R9 ;  /* 0x0010000011099824 */ /* 0x000fc600078e0209 */
[----:B------:R-:W-:Y:S01]  /*1350*/  @!P1 LEA R15, R14, 0x3ff00000, 0x14 ;  /* 0x3ff000000e0f9811 */ /* 0x000fe200078ea0ff */
[----:B------:R-:W-:-:S06]  /*1360*/  @!P1 IMAD.MOV.U32 R14, RZ, RZ, RZ ;  /* 0x000000ffff0e9224 */ /* 0x000fcc00078e00ff */
[----:B------:R-:W-:-:S11]  /*1370*/  @!P1 DMUL R26, R8, R14 ;  /* 0x0000000e081a9228 */ /* 0x000fd60000000000 */
.L_x_9:
[----:B------:R-:W-:Y:S05]  /*1380*/  BSYNC.RECONVERGENT B0 ;  /* 0x0000000000007941 */ /* 0x000fea0003800200 */
.L_x_8:
[----:B------:R-:W-:Y:S01]  /*1390*/  UMOV UR26, 0xfefa39ef ;  /* 0xfefa39ef001a7882 */ /* 0x000fe20000000000 */
[----:B------:R-:W-:Y:S01]  /*13a0*/  UMOV UR27, 0x3fe62e42 ;  /* 0x3fe62e42001b7882 */ /* 0x000fe20000000000 */
[----:B------:R-:W-:Y:S01]  /*13b0*/  FSETP.GEU.AND P0, PT, |R21|, 4.1917929649353027344, PT ;  /* 0x4086232b1500780b */ /* 0x000fe20003f0e200 */
[----:B------:R-:W-:Y:S01]  /*13c0*/  DFMA R8, R24, -UR26, R20 ;  /* 0x8000001a18087c2b */ /* 0x000fe20008000014 */
[----:B------:R-:W-:Y:S01]  /*13d0*/  VIADD R28, R28, 0x2 ;  /* 0x000000021c1c7836 */ /* 0x000fe20000000000 */
[----:B------:R-:W-:Y:S01]  /*13e0*/  BSSY.RECONVERGENT B0, `(.L_x_10) ;  /* 0x000001e000007945 */ /* 0x000fe20003800200 */
[----:B------:R-:W-:-:S03]  /*13f0*/  DADD R10, R26, R10 ;  /* 0x000000001a0a7229 */ /* 0x000fc6000000000a */
[----:B------:R-:W-:Y:S02]  /*1400*/  ISETP.NE.AND P2, PT, R28, RZ, PT ;  /* 0x000000ff1c00720c */ /* 0x000fe40003f45270 */
[----:B------:R-:W-:-:S08]  /*1410*/  DFMA R24, R24, -UR6, R8 ;  /* 0x8000000618187c2b */ /* 0x000fd00008000008 */
        /* <DEDUP_REMOVED lines=9> */
[----:B------:R-:W-:-:S08]  /*14b0*/  DFMA R18, R24, R18, 1 ;  /* 0x3ff000001812742b */ /* 0x000fd00000000012 */
[----:B------:R-:W-:-:S10]  /*14c0*/  DFMA R24, R24, R18, 1 ;  /* 0x3ff000001818742b */ /* 0x000fd40000000012 */
[----:B------:R-:W-:Y:S02]  /*14d0*/  IMAD R9, R22, 0x100000, R25 ;  /* 0x0010000016097824 */ /* 0x000fe400078e0219 */
[----:B------:R-:W-:Y:S01]  /*14e0*/  IMAD.MOV.U32 R8, RZ, RZ, R24 ;  /* 0x000000ffff087224 */ /* 0x000fe200078e0018 */
[----:B------:R-:W-:Y:S06]  /*14f0*/  @!P0 BRA `(.L_x_11) ;  /* 0x0000000000308947 */ /* 0x000fec0003800000 */
[----:B------:R-:W-:Y:S01]  /*1500*/  FSETP.GEU.AND P1, PT, |R21|, 4.2275390625, PT ;  /* 0x408748001500780b */ /* 0x000fe20003f2e200 */
[C---:B------:R-:W-:Y:S02]  /*1510*/  DADD R16, R20.reuse, +INF ;  /* 0x7ff0000014107429 */ /* 0x040fe40000000000 */
[----:B------:R-:W-:-:S08]  /*1520*/  DSETP.GEU.AND P0, PT, R20, RZ, PT ;  /* 0x000000ff1400722a */ /* 0x000fd00003f0e000 */
[----:B------:R-:W-:Y:S02]  /*1530*/  FSEL R9, R17, RZ, P0 ;  /* 0x000000ff11097208 */ /* 0x000fe40000000000 */
[----:B------:R-:W-:-:S04]  /*1540*/  @!P1 LEA.HI R8, R22, R22, RZ, 0x1 ;  /* 0x0000001616089211 */ /* 0x000fc800078f08ff */
[----:B------:R-:W-:Y:S02]  /*1550*/  @!P1 SHF.R.S32.HI R15, RZ, 0x1, R8 ;  /* 0x00000001ff0f9819 */ /* 0x000fe40000011408 */
[----:B------:R-:W-:Y:S02]  /*1560*/  FSEL R8, R16, RZ, P0 ;  /* 0x000000ff10087208 */ /* 0x000fe40000000000 */
[----:B------:R-:W-:Y:S01]  /*1570*/  @!P1 LEA R25, R15, R25, 0x14 ;  /* 0x000000190f199211 */ /* 0x000fe200078ea0ff */
[----:B------:R-:W-:-:S05]  /*1580*/  @!P1 IMAD.IADD R14, R22, 0x1, -R15 ;  /* 0x00000001160e9824 */ /* 0x000fca00078e0a0f */
[----:B------:R-:W-:Y:S01]  /*1590*/  @!P1 LEA R15, R14, 0x3ff00000, 0x14 ;  /* 0x3ff000000e0f9811 */ /* 0x000fe200078ea0ff */
[----:B------:R-:W-:-:S06]  /*15a0*/  @!P1 IMAD.MOV.U32 R14, RZ, RZ, RZ ;  /* 0x000000ffff0e9224 */ /* 0x000fcc00078e00ff */
[----:B------:R-:W-:-:S11]  /*15b0*/  @!P1 DMUL R8, R24, R14 ;  /* 0x0000000e18089228 */ /* 0x000fd60000000000 */
.L_x_11:
[----:B------:R-:W-:Y:S05]  /*15c0*/  BSYNC.RECONVERGENT B0 ;  /* 0x0000000000007941 */ /* 0x000fea0003800200 */
.L_x_10:
[----:B------:R-:W-:Y:S01]  /*15d0*/  DADD R10, R10, R8 ;  /* 0x000000000a0a7229 */ /* 0x000fe20000000008 */
[----:B------:R-:W-:Y:S01]  /*15e0*/  IMAD R33, R4, 0x2, R33 ;  /* 0x0000000204217824 */ /* 0x000fe200078e0221 */
[----:B------:R-:W-:Y:S09]  /*15f0*/  @P2 BRA `(.L_x_12) ;  /* 0xfffffff800502947 */ /* 0x000ff2000383ffff */
.L_x_7:
[----:B------:R-:W0:Y:S02]  /*1600*/  LDC R33, c[0x0][0x394] ;  /* 0x0000e500ff217b82 */ /* 0x000e240000000800 */
[----:B0-----:R-:W-:-:S04]  /*1610*/  LOP3.LUT R6, R33, 0x1, RZ, 0xc0, !PT ;  /* 0x0000000121067812 */ /* 0x001fc800078ec0ff */
[----:B------:R-:W-:-:S13]  /*1620*/  ISETP.NE.U32.AND P0, PT, R6, 0x1, PT ;  /* 0x000000010600780c */ /* 0x000fda0003f05070 */
[----:B------:R-:W-:Y:S05]  /*1630*/  @P0 BRA `(.L_x_6) ;  /* 0x00000004000c0947 */ /* 0x000fea0003800000 */
[----:B------:R-:W0:Y:S01]  /*1640*/  LDC.64 R16, c[0x0][0x380] ;  /* 0x0000e000ff107b82 */ /* 0x000e220000000a00 */
[----:B------:R-:W-:-:S04]  /*1650*/  IMAD R5, R2, R33, R5 ;  /* 0x0000002102057224 */ /* 0x000fc800078e0205 */
[----:B------:R-:W-:-:S04]  /*1660*/  IMAD R5, R5, R4, R3 ;  /* 0x0000000405057224 */ /* 0x000fc800078e0203 */
[----:B0-----:R-:W-:-:S05]  /*1670*/  IMAD.WIDE R16, R5, 0x8, R16 ;  /* 0x0000000805107825 */ /* 0x001fca00078e0210 */
[----:B------:R-:W2:Y:S01]  /*1680*/  LDG.E.64 R6, desc[UR4][R16.64] ;  /* 0x0000000410067981 */ /* 0x000ea2000c1e1b00 */
[----:B------:R-:W-:Y:S01]  /*1690*/  IMAD.MOV.U32 R8, RZ, RZ, 0x652b82fe ;  /* 0x652b82feff087424 */ /* 0x000fe200078e00ff */
[----:B------:R-:W-:Y:S01]  /*16a0*/  UMOV UR6, 0xfefa39ef ;  /* 0xfefa39ef00067882 */ /* 0x000fe20000000000 */
[----:B------:R-:W-:Y:S01]  /*16b0*/  IMAD.MOV.U32 R9, RZ, RZ, 0x3ff71547 ;  /* 0x3ff71547ff097424 */ /* 0x000fe200078e00ff */
[----:B------:R-:W-:Y:S01]  /*16c0*/  UMOV UR7, 0x3fe62e42 ;  /* 0x3fe62e4200077882 */ /* 0x000fe20000000000 */
[----:B------:R-:W-:Y:S01]  /*16d0*/  BSSY.RECONVERGENT B0, `(.L_x_13) ;  /* 0x0000038000007945 */ /* 0x000fe20003800200 */
[----:B--2---:R-:W-:-:S08]  /*16e0*/  DADD R6, R6, -R12 ;  /* 0x0000000006067229 */ /* 0x004fd0000000080c */
[----:B------:R-:W-:Y:S02]  /*16f0*/  DFMA R8, R6, R8, 6.75539944105574400000e+15 ;  /* 0x433800000608742b */ /* 0x000fe40000000008 */
[----:B------:R-:W-:-:S06]  /*1700*/  FSETP.GEU.AND P0, PT, |R7|, 4.1917929649353027344, PT ;  /* 0x4086232b0700780b */ /* 0x000fcc0003f0e200 */
[----:B------:R-:W-:-:S08]  /*1710*/  DADD R14, R8, -6.75539944105574400000e+15 ;  /* 0xc3380000080e7429 */ /* 0x000fd00000000000 */
[----:B------:R-:W-:Y:S01]  /*1720*/  DFMA R18, R14, -UR6, R6 ;  /* 0x800000060e127c2b */ /* 0x000fe20008000006 */
[----:B------:R-:W-:Y:S01]  /*1730*/  UMOV UR6, 0x3b39803f ;  /* 0x3b39803f00067882 */ /* 0x000fe20000000000 */
[----:B------:R-:W-:-:S06]  /*1740*/  UMOV UR7, 0x3c7abc9e ;  /* 0x3c7abc9e00077882 */ /* 0x000fcc0000000000 */
[----:B------:R-:W-:Y:S01]  /*1750*/  DFMA R14, R14, -UR6, R18 ;  /* 0x800000060e0e7c2b */ /* 0x000fe20008000012 */
[----:B------:R-:W-:Y:S01]  /*1760*/  UMOV UR6, 0x69ce2bdf ;  /* 0x69ce2bdf00067882 */ /* 0x000fe20000000000 */
[----:B------:R-:W-:Y:S01]  /*1770*/  IMAD.MOV.U32 R18, RZ, RZ, -0x35dec16 ;  /* 0xfca213eaff127424 */ /* 0x000fe200078e00ff */
[----:B------:R-:W-:Y:S01]  /*1780*/  UMOV UR7, 0x3e5ade15 ;  /* 0x3e5ade1500077882 */ /* 0x000fe20000000000 */
[----:B------:R-:W-:-:S06]  /*1790*/  IMAD.MOV.U32 R19, RZ, RZ, 0x3e928af3 ;  /* 0x3e928af3ff137424 */ /* 0x000fcc00078e00ff */
[----:B------:R-:W-:Y:S01]  /*17a0*/  DFMA R16, R14, UR6, R18 ;  /* 0x000000060e107c2b */ /* 0x000fe20008000012 */
[----:B------:R-:W-:Y:S01]  /*17b0*/  UMOV UR6, 0x62401315 ;  /* 0x6240131500067882 */ /* 0x000fe20000000000 */
[----:B------:R-:W-:-:S06]  /*17c0*/  UMOV UR7, 0x3ec71dee ;  /* 0x3ec71dee00077882 */ /* 0x000fcc0000000000 */
[----:B------:R-:W-:Y:S01]  /*17d0*/  DFMA R16, R14, R16, UR6 ;  /* 0x000000060e107e2b */ /* 0x000fe20008000010 */
        /* <DEDUP_REMOVED lines=30> */
[----:B------:R-:W-:Y:S01]  /*19c0*/  @!P1 LEA.HI R5, R8, R8, RZ, 0x1 ;  /* 0x0000000808059211 */ /* 0x000fe200078f08ff */
[----:B------:R-:W-:Y:S01]  /*19d0*/  @!P1 IMAD.MOV.U32 R6, RZ, RZ, R16 ;  /* 0x000000ffff069224 */ /* 0x000fe200078e0010 */
[----:B------:R-:W-:Y:S02]  /*19e0*/  FSEL R15, R15, RZ, P0 ;  /* 0x000000ff0f0f7208 */ /* 0x000fe40000000000 */
[----:B------:R-:W-:-:S05]  /*19f0*/  @!P1 SHF.R.S32.HI R5, RZ, 0x1, R5 ;  /* 0x00000001ff059819 */ /* 0x000fca0000011405 */
[----:B------:R-:W-:Y:S02]  /*1a00*/  @!P1 IMAD.IADD R8, R8, 0x1, -R5 ;  /* 0x0000000108089824 */ /* 0x000fe400078e0a05 */
[----:B------:R-:W-:-:S03]  /*1a10*/  @!P1 IMAD R7, R5, 0x100000, R17 ;  /* 0x0010000005079824 */ /* 0x000fc600078e0211 */
[----:B------:R-:W-:Y:S01]  /*1a20*/  @!P1 LEA R9, R8, 0x3ff00000, 0x14 ;  /* 0x3ff0000008099811 */ /* 0x000fe200078ea0ff */
[----:B------:R-:W-:-:S06]  /*1a30*/  @!P1 IMAD.MOV.U32 R8, RZ, RZ, RZ ;  /* 0x000000ffff089224 */ /* 0x000fcc00078e00ff */
[----:B------:R-:W-:-:S11]  /*1a40*/  @!P1 DMUL R14, R6, R8 ;  /* 0x00000008060e9228 */ /* 0x000fd60000000000 */
.L_x_14:
[----:B------:R-:W-:Y:S05]  /*1a50*/  BSYNC.RECONVERGENT B0 ;  /* 0x0000000000007941 */ /* 0x000fea0003800200 */
.L_x_13:
[----:B------:R-:W-:-:S11]  /*1a60*/  DADD R10, R10, R14 ;  /* 0x000000000a0a7229 */ /* 0x000fd6000000000e */
.L_x_6:
[----:B------:R-:W-:-:S13]  /*1a70*/  ISETP.GE.AND P0, PT, R33, 0x1, PT ;  /* 0x000000012100780c */ /* 0x000fda0003f06270 */
[----:B------:R-:W-:Y:S05]  /*1a80*/  @!P0 EXIT ;  /* 0x000000000000894d */ /* 0x000fea0003800000 */
[----:B------:R-:W-:Y:S01]  /*1a90*/  ISETP.NE.AND P0, PT, R33, 0x1, PT ;  /* 0x000000012100780c */ /* 0x000fe20003f05270 */
[----:B------:R-:W-:-:S12]  /*1aa0*/  IMAD.MOV.U32 R5, RZ, RZ, RZ ;  /* 0x000000ffff057224 */ /* 0x000fd800078e00ff */
[----:B------:R-:W-:Y:S05]  /*1ab0*/  @!P0 BRA `(.L_x_15) ;  /* 0x0000000800f88947 */ /* 0x000fea0003800000 */
[----:B------:R-:W0:Y:S01]  /*1ac0*/  LDC R4, c[0x0][0x398] ;  /* 0x0000e600ff047b82 */ /* 0x000e220000000800 */
[----:B------:R-:W-:Y:S01]  /*1ad0*/  LOP3.LUT R5, R33, 0x7ffffffe, RZ, 0xc0, !PT ;  /* 0x7ffffffe21057812 */ /* 0x000fe200078ec0ff */
[----:B------:R-:W-:-:S03]  /*1ae0*/  IMAD R33, R0, R33, R3 ;  /* 0x0000002100217224 */ /* 0x000fc600078e0203 */
[----:B------:R-:W-:-:S03]  /*1af0*/  IADD3 R32, PT, PT, -R5, RZ, RZ ;  /* 0x000000ff05207210 */ /* 0x000fc60007ffe1ff */
[----:B------:R-:W1:Y:S08]  /*1b00*/  LDC.64 R8, c[0x0][0x380] ;  /* 0x0000e000ff087b82 */ /* 0x000e700000000a00 */
[----:B------:R-:W2:Y:S02]  /*1b10*/  LDC.64 R6, c[0x0][0x388] ;  /* 0x0000e200ff067b82 */ /* 0x000ea40000000a00 */
.L_x_24:
[----:B-1-3--:R-:W-:-:S05]  /*1b20*/  IMAD.WIDE R14, R33, 0x8, R8 ;  /* 0x00000008210e7825 */ /* 0x00afca00078e0208 */
[----:B------:R-:W3:Y:S01]  /*1b30*/  LDG.E.64 R16, desc[UR4][R14.64] ;  /* 0x000000040e107981 */ /* 0x000ee2000c1e1b00 */
[----:B------:R-:W-:Y:S01]  /*1b40*/  IMAD.MOV.U32 R18, RZ, RZ, 0x652b82fe ;  /* 0x652b82feff127424 */ /* 0x000fe200078e00ff */
[----:B------:R-:W-:Y:S01]  /*1b50*/  UMOV UR6, 0xfefa39ef ;  /* 0xfefa39ef00067882 */ /* 0x000fe20000000000 */
[----:B------:R-:W-:Y:S01]  /*1b60*/  IMAD.MOV.U32 R19, RZ, RZ, 0x3ff71547 ;  /* 0x3ff71547ff137424 */ /* 0x000fe200078e00ff */
[----:B------:R-:W-:Y:S01]  /*1b70*/  UMOV UR7, 0x3fe62e42 ;  /* 0x3fe62e4200077882 */ /* 0x000fe20000000000 */
[----:B------:R-:W-:Y:S01]  /*1b80*/  BSSY.RECONVERGENT B0, `(.L_x_16) ;  /* 0x000003e000007945 */ /* 0x000fe20003800200 */
[----:B---3--:R-:W-:-:S08]  /*1b90*/  DADD R16, R16, -R12 ;  /* 0x0000000010107229 */ /* 0x008fd0000000080c */
        /* <DEDUP_REMOVED lines=28> */
[----:B------:R-:W1:Y:S01]  /*1d60*/  MUFU.RCP64H R23, R11 ;  /* 0x0000000b00177308 */ /* 0x000e620000001800 */
[----:B------:R-:W-:Y:S01]  /*1d70*/  UMOV UR7, 0x3fa55555 ;  /* 0x3fa5555500077882 */ /* 0x000fe20000000000 */
[----:B------:R-:W-:-:S04]  /*1d80*/  IMAD.MOV.U32 R22, RZ, RZ, 0x1 ;  /* 0x00000001ff167424 */ /* 0x000fc800078e00ff */
[----:B------:R-:W-:Y:S01]  /*1d90*/  DFMA R24, R20, R24, UR6 ;  /* 0x0000000614187e2b */ /* 0x000fe20008000018 */
[----:B------:R-:W-:Y:S01]  /*1da0*/  UMOV UR6, 0x55555511 ;  /* 0x5555551100067882 */ /* 0x000fe20000000000 */
[----:B------:R-:W-:-:S06]  /*1db0*/  UMOV UR7, 0x3fc55555 ;  /* 0x3fc5555500077882 */ /* 0x000fcc0000000000 */
[----:B------:R-:W-:Y:S01]  /*1dc0*/  DFMA R24, R20, R24, UR6 ;  /* 0x0000000614187e2b */ /* 0x000fe20008000018 */
[----:B------:R-:W-:Y:S01]  /*1dd0*/  UMOV UR6, 0xb ;  /* 0x0000000b00067882 */ /* 0x000fe20000000000 */
[----:B------:R-:W-:Y:S01]  /*1de0*/  UMOV UR7, 0x3fe00000 ;  /* 0x3fe0000000077882 */ /* 0x000fe20000000000 */
[----:B-1----:R-:W-:-:S05]  /*1df0*/  DFMA R26, R22, -R10, 1 ;  /* 0x3ff00000161a742b */ /* 0x002fca000000080a */
[----:B------:R-:W-:-:S03]  /*1e00*/  DFMA R24, R20, R24, UR6 ;  /* 0x0000000614187e2b */ /* 0x000fc60008000018 */
[----:B------:R-:W-:-:S05]  /*1e10*/  DFMA R26, R26, R26, R26 ;  /* 0x0000001a1a1a722b */ /* 0x000fca000000001a */
[----:B------:R-:W-:-:S03]  /*1e20*/  DFMA R24, R20, R24, 1 ;  /* 0x3ff000001418742b */ /* 0x000fc60000000018 */
[----:B------:R-:W-:-:S05]  /*1e30*/  DFMA R22, R22, R26, R22 ;  /* 0x0000001a1616722b */ /* 0x000fca0000000016 */
[----:B------:R-:W-:-:S03]  /*1e40*/  DFMA R24, R20, R24, 1 ;  /* 0x3ff000001418742b */ /* 0x000fc60000000018 */
[----:B------:R-:W-:-:S08]  /*1e50*/  DFMA R20, R22, -R10, 1 ;  /* 0x3ff000001614742b */ /* 0x000fd0000000080a */
[----:B------:R-:W-:Y:S01]  /*1e60*/  DFMA R22, R22, R20, R22 ;  /* 0x000000141616722b */ /* 0x000fe20000000016 */
        /* <DEDUP_REMOVED lines=15> */
.L_x_17:
[----:B------:R-:W-:Y:S05]  /*1f60*/  BSYNC.RECONVERGENT B0 ;  /* 0x0000000000007941 */ /* 0x000fea0003800200 */
.L_x_16:
[----:B------:R-:W-:Y:S01]  /*1f70*/  IMAD.MOV.U32 R16, RZ, RZ, R20 ;  /* 0x000000ffff107224 */ /* 0x000fe200078e0014 */
[----:B------:R-:W-:Y:S01]  /*1f80*/  FSETP.GEU.AND P2, PT, |R21|, 6.5827683646048100446e-37, PT ;  /* 0x036000001500780b */ /* 0x000fe20003f4e200 */
[----:B------:R-:W-:Y:S01]  /*1f90*/  IMAD.MOV.U32 R17, RZ, RZ, R21 ;  /* 0x000000ffff117224 */ /* 0x000fe200078e0015 */
[----:B------:R-:W-:Y:S01]  /*1fa0*/  BSSY.RECONVERGENT B0, `(.L_x_18) ;  /* 0x0000011000007945 */ /* 0x000fe20003800200 */
[----:B------:R-:W-:-:S04]  /*1fb0*/  VIADD R32, R32, 0x2 ;  /* 0x0000000220207836 */ /* 0x000fc80000000000 */
[----:B------:R-:W-:Y:S01]  /*1fc0*/  DMUL R18, R22, R16 ;  /* 0x0000001016127228 */ /* 0x000fe20000000000 */
[----:B------:R-:W-:-:S07]  /*1fd0*/  ISETP.NE.AND P1, PT, R32, RZ, PT ;  /* 0x000000ff2000720c */ /* 0x000fce0003f25270 */
[----:B------:R-:W-:-:S08]  /*1fe0*/  DFMA R16, R18, -R10, R16 ;  /* 0x8000000a1210722b */ /* 0x000fd00000000010 */
[----:B------:R-:W-:-:S10]  /*1ff0*/  DFMA R18, R22, R16, R18 ;  /* 0x000000101612722b */ /* 0x000fd40000000012 */
[----:B------:R-:W-:-:S05]  /*2000*/  FFMA R0, RZ, R11, R19 ;  /* 0x0000000bff007223 */ /* 0x000fca0000000013 */
[----:B------:R-:W-:-:S13]  /*2010*/  FSETP.GT.AND P0, PT, |R0|, 1.469367938527859385e-39, PT ;  /* 0x001000000000780b */ /* 0x000fda0003f04200 */
[----:B------:R-:W-:Y:S05]  /*2020*/  @P0 BRA P2, `(.L_x_19) ;  /* 0x0000000000200947 */ /* 0x000fea0001000000 */
[----:B------:R-:W-:Y:S01]  /*2030*/  MOV R22, R20 ;  /* 0x0000001400167202 */ /* 0x000fe20000000f00 */
[----:B------:R-:W-:Y:S01]  /*2040*/  IMAD.MOV.U32 R23, RZ, RZ, R21 ;  /* 0x000000ffff177224 */ /* 0x000fe200078e0015 */
[----:B------:R-:W-:Y:S01]  /*2050*/  MOV R0, 0x2090 ;  /* 0x0000209000007802 */ /* 0x000fe20000000f00 */
[----:B------:R-:W-:Y:S02]  /*2060*/  IMAD.MOV.U32 R20, RZ, RZ, R10 ;  /* 0x000000ffff147224 */ /* 0x000fe400078e000a */
[----:B------:R-:W-:-:S07]  /*2070*/  IMAD.MOV.U32 R21, RZ, RZ, R11 ;  /* 0x000000ffff157224 */ /* 0x000fce00078e000b */
[----:B0-2---:R-:W-:Y:S05]  /*2080*/  CALL.REL.NOINC `($__internal_0_$__cuda_sm20_div_rn_f64_full) ;  /* 0x0000000c00147944 */ /* 0x005fea0003c00000 */
[----:B------:R-:W-:Y:S02]  /*2090*/  IMAD.MOV.U32 R18, RZ, RZ, R26 ;  /* 0x000000ffff127224 */ /* 0x000fe400078e001a */
[----:B------:R-:W-:-:S07]  /*20a0*/  IMAD.MOV.U32 R19, RZ, RZ, R27 ;  /* 0x000000ffff137224 */ /* 0x000fce00078e001b */
.L_x_19:
[----:B------:R-:W-:Y:S05]  /*20b0*/  BSYNC.RECONVERGENT B0 ;  /* 0x0000000000007941 */ /* 0x000fea0003800200 */
.L_x_18:
[----:B--2---:R-:W-:-:S04]  /*20c0*/  IMAD.WIDE R16, R33, 0x8, R6 ;  /* 0x0000000821107825 */ /* 0x004fc800078e0206 */
[----:B0-----:R-:W-:Y:S01]  /*20d0*/  IMAD.WIDE R24, R4, 0x8, R14 ;  /* 0x0000000804187825 */ /* 0x001fe200078e020e */
[----:B------:R0:W-:Y:S04]  /*20e0*/  STG.E.64 desc[UR4][R16.64], R18 ;  /* 0x0000001210007986 */ /* 0x0001e8000c101b04 */
        /* <DEDUP_REMOVED lines=18> */
[----:B0-----:R-:W-:Y:S01]  /*2210*/  DFMA R18, R22, UR6, R26 ;  /* 0x0000000616127c2b */ /* 0x001fe2000800001a */
        /* <DEDUP_REMOVED lines=16> */
[----:B------:R-:W0:Y:S01]  /*2320*/  MUFU.RCP64H R19, R11 ;  /* 0x0000000b00137308 */ /* 0x000e220000001800 */
        /* <DEDUP_REMOVED lines=8> */
[----:B0-----:R-:W-:-:S05]  /*23b0*/  DFMA R26, R18, -R10, 1 ;  /* 0x3ff00000121a742b */ /* 0x001fca000000080a */
[----:B------:R-:W-:-:S03]  /*23c0*/  DFMA R24, R22, R24, UR6 ;  /* 0x0000000616187e2b */ /* 0x000fc60008000018 */
[----:B------:R-:W-:-:S05]  /*23d0*/  DFMA R26, R26, R26, R26 ;  /* 0x0000001a1a1a722b */ /* 0x000fca000000001a */
[----:B------:R-:W-:-:S03]  /*23e0*/  DFMA R24, R22, R24, 1 ;  /* 0x3ff000001618742b */ /* 0x000fc60000000018 */
[----:B------:R-:W-:-:S05]  /*23f0*/  DFMA R26, R18, R26, R18 ;  /* 0x0000001a121a722b */ /* 0x000fca0000000012 */
[----:B------:R-:W-:-:S03]  /*2400*/  DFMA R24, R22, R24, 1 ;  /* 0x3ff000001618742b */ /* 0x000fc60000000018 */
[----:B------:R-:W-:-:S07]  /*2410*/  DFMA R22, R26, -R10, 1 ;  /* 0x3ff000001a16742b */ /* 0x000fce000000080a */
[----:B------:R-:W-:Y:S01]  /*2420*/  IMAD R19, R20, 0x100000, R25 ;  /* 0x0010000014137824 */ /* 0x000fe200078e0219 */
[----:B------:R-:W-:Y:S01]  /*2430*/  DFMA R22, R26, R22, R26 ;  /* 0x000000161a16722b */ /* 0x000fe2000000001a */
[----:B------:R-:W-:Y:S01]  /*2440*/  IMAD.MOV.U32 R18, RZ, RZ, R24 ;  /* 0x000000ffff127224 */ /* 0x000fe200078e0018 */
[----:B------:R-:W-:Y:S09]  /*2450*/  @!P0 BRA `(.L_x_21) ;  /* 0x0000000000308947 */ /* 0x000ff20003800000 */
[----:B------:R-:W-:Y:S01]  /*2460*/  FSETP.GEU.AND P2, PT, |R15|, 4.2275390625, PT ;  /* 0x408748000f00780b */ /* 0x000fe20003f4e200 */
[C---:B------:R-:W-:Y:S02]  /*2470*/  DADD R18, R14.reuse, +INF ;  /* 0x7ff000000e127429 */ /* 0x040fe40000000000 */
[----:B------:R-:W-:-:S08]  /*2480*/  DSETP.GEU.AND P0, PT, R14, RZ, PT ;  /* 0x000000ff0e00722a */ /* 0x000fd00003f0e000 */
[----:B------:R-:W-:Y:S02]  /*2490*/  FSEL R18, R18, RZ, P0 ;  /* 0x000000ff12127208 */ /* 0x000fe40000000000 */
[----:B------:R-:W-:Y:S02]  /*24a0*/  @!P2 LEA.HI R0, R20, R20, RZ, 0x1 ;  /* 0x000000141400a211 */ /* 0x000fe400078f08ff */
[----:B------:R-:W-:Y:S02]  /*24b0*/  FSEL R19, R19, RZ, P0 ;  /* 0x000000ff13137208 */ /* 0x000fe40000000000 */
[----:B------:R-:W-:-:S04]  /*24c0*/  @!P2 SHF.R.S32.HI R15, RZ, 0x1, R0 ;  /* 0x00000001ff0fa819 */ /* 0x000fc80000011400 */
[----:B------:R-:W-:Y:S01]  /*24d0*/  @!P2 LEA R25, R15, R25, 0x14 ;  /* 0x000000190f19a211 */ /* 0x000fe200078ea0ff */
[----:B------:R-:W-:-:S05]  /*24e0*/  @!P2 IMAD.IADD R14, R20, 0x1, -R15 ;  /* 0x00000001140ea824 */ /* 0x000fca00078e0a0f */
[----:B------:R-:W-:Y:S01]  /*24f0*/  @!P2 LEA R15, R14, 0x3ff00000, 0x14 ;  /* 0x3ff000000e0fa811 */ /* 0x000fe200078ea0ff */
[----:B------:R-:W-:-:S06]  /*2500*/  @!P2 IMAD.MOV.U32 R14, RZ, RZ, RZ ;  /* 0x000000ffff0ea224 */ /* 0x000fcc00078e00ff */
[----:B------:R-:W-:-:S11]  /*2510*/  @!P2 DMUL R18, R24, R14 ;  /* 0x0000000e1812a228 */ /* 0x000fd60000000000 */
.L_x_21:
[----:B------:R-:W-:Y:S05]  /*2520*/  BSYNC.RECONVERGENT B0 ;  /* 0x0000000000007941 */ /* 0x000fea0003800200 */
.L_x_20:
[----:B------:R-:W-:Y:S01]  /*2530*/  IMAD.MOV.U32 R20, RZ, RZ, R18 ;  /* 0x000000ffff147224 */ /* 0x000fe200078e0012 */
[----:B------:R-:W-:Y:S01]  /*2540*/  FSETP.GEU.AND P2, PT, |R19|, 6.5827683646048100446e-37, PT ;  /* 0x036000001300780b */ /* 0x000fe20003f4e200 */
[----:B------:R-:W-:Y:S01]  /*2550*/  IMAD.MOV.U32 R21, RZ, RZ, R19 ;  /* 0x000000ffff157224 */ /* 0x000fe200078e0013 */
[----:B------:R-:W-:Y:S05]  /*2560*/  BSSY.RECONVERGENT B0, `(.L_x_22) ;  /* 0x000000f000007945 */ /* 0x000fea0003800200 */
[----:B------:R-:W-:-:S08]  /*2570*/  DMUL R14, R22, R20 ;  /* 0x00000014160e7228 */ /* 0x000fd00000000000 */
[----:B------:R-:W-:-:S08]  /*2580*/  DFMA R20, R14, -R10, R20 ;  /* 0x8000000a0e14722b */ /* 0x000fd00000000014 */
[----:B------:R-:W-:-:S10]  /*2590*/  DFMA R14, R22, R20, R14 ;  /* 0x00000014160e722b */ /* 0x000fd4000000000e */
[----:B------:R-:W-:-:S05]  /*25a0*/  FFMA R0, RZ, R11, R15 ;  /* 0x0000000bff007223 */ /* 0x000fca000000000f */
[----:B------:R-:W-:-:S13]  /*25b0*/  FSETP.GT.AND P0, PT, |R0|, 1.469367938527859385e-39, PT ;  /* 0x001000000000780b */ /* 0x000fda0003f04200 */
[----:B------:R-:W-:Y:S05]  /*25c0*/  @P0 BRA P2, `(.L_x_23) ;  /* 0x0000000000200947 */ /* 0x000fea0001000000 */
[----:B------:R-:W-:Y:S01]  /*25d0*/  IMAD.MOV.U32 R22, RZ, RZ, R18 ;  /* 0x000000ffff167224 */ /* 0x000fe200078e0012 */
[----:B------:R-:W-:Y:S01]  /*25e0*/  MOV R0, 0x2630 ;  /* 0x0000263000007802 */ /* 0x000fe20000000f00 */
[----:B------:R-:W-:Y:S02]  /*25f0*/  IMAD.MOV.U32 R23, RZ, RZ, R19 ;  /* 0x000000ffff177224 */ /* 0x000fe400078e0013 */
[----:B------:R-:W-:Y:S02]  /*2600*/  IMAD.MOV.U32 R20, RZ, RZ, R10 ;  /* 0x000000ffff147224 */ /* 0x000fe400078e000a */
[----:B------:R-:W-:-:S07]  /*2610*/  IMAD.MOV.U32 R21, RZ, RZ, R11 ;  /* 0x000000ffff157224 */ /* 0x000fce00078e000b */
[----:B------:R-:W-:Y:S05]  /*2620*/  CALL.REL.NOINC `($__internal_0_$__cuda_sm20_div_rn_f64_full) ;  /* 0x0000000400ac7944 */ /* 0x000fea0003c00000 */
[----:B------:R-:W-:Y:S02]  /*2630*/  IMAD.MOV.U32 R14, RZ, RZ, R26 ;  /* 0x000000ffff0e7224 */ /* 0x000fe400078e001a */
[----:B------:R-:W-:-:S07]  /*2640*/  IMAD.MOV.U32 R15, RZ, RZ, R27 ;  /* 0x000000ffff0f7224 */ /* 0x000fce00078e001b */
.L_x_23:
[----:B------:R-:W-:Y:S05]  /*2650*/  BSYNC.RECONVERGENT B0 ;  /* 0x0000000000007941 */ /* 0x000fea0003800200 */
.L_x_22:
[----:B------:R-:W-:-:S04]  /*2660*/  IMAD.WIDE R16, R4, 0x8, R16 ;  /* 0x0000000804107825 */ /* 0x000fc800078e0210 */
[----:B------:R-:W-:Y:S01]  /*2670*/  IMAD R33, R4, 0x2, R33 ;  /* 0x0000000204217824 */ /* 0x000fe200078e0221 */
[----:B------:R3:W-:Y:S01]  /*2680*/  STG.E.64 desc[UR4][R16.64], R14 ;  /* 0x0000000e10007986 */ /* 0x0007e2000c101b04 */
[----:B------:R-:W-:Y:S05]  /*2690*/  @P1 BRA `(.L_x_24) ;  /* 0xfffffff400201947 */ /* 0x000fea000383ffff */
.L_x_15:
[----:B------:R-:W0:Y:S02]  /*26a0*/  LDC R0, c[0x0][0x394] ;  /* 0x0000e500ff007b82 */ /* 0x000e240000000800 */
[----:B0-----:R-:W-:-:S04]  /*26b0*/  LOP3.LUT R6, R0, 0x1, RZ, 0xc0, !PT ;  /* 0x0000000100067812 */ /* 0x001fc800078ec0ff */
[----:B------:R-:W-:-:S13]  /*26c0*/  ISETP.NE.U32.AND P0, PT, R6, 0x1, PT ;  /* 0x000000010600780c */ /* 0x000fda0003f05070 */
[----:B------:R-:W-:Y:S05]  /*26d0*/  @P0 EXIT ;  /* 0x000000000000094d */ /* 0x000fea0003800000 */
[----:B------:R-:W0:Y:S01]  /*26e0*/  LDC.64 R8, c[0x0][0x380] ;  /* 0x0000e000ff087b82 */ /* 0x000e220000000a00 */
[----:B------:R-:W-:-:S04]  /*26f0*/  IMAD R2, R2, R0, R5 ;  /* 0x0000000002027224 */ /* 0x000fc800078e0205 */
[----:B------:R-:W-:-:S04]  /*2700*/  IMAD R3, R2, R4, R3 ;  /* 0x0000000402037224 */ /* 0x000fc800078e0203 */
[----:B0-----:R-:W-:-:S06]  /*2710*/  IMAD.WIDE R8, R3, 0x8, R8 ;  /* 0x0000000803087825 */ /* 0x001fcc00078e0208 */
        /* <DEDUP_REMOVED lines=10> */
[----:B---3--:R-:W-:Y:S01]  /*27c0*/  DFMA R14, R6, -UR6, R12 ;  /* 0x80000006060e7c2b */ /* 0x008fe2000800000c */
[----:B------:R-:W-:Y:S01]  /*27d0*/  UMOV UR6, 0x3b39803f ;  /* 0x3b39803f00067882 */ /* 0x000fe20000000000 */
[----:B------:R-:W-:-:S06]  /*27e0*/  UMOV UR7, 0x3c7abc9e ;  /* 0x3c7abc9e00077882 */ /* 0x000fcc0000000000 */
[----:B------:R-:W-:Y:S01]  /*27f0*/  DFMA R6, R6, -UR6, R14 ;  /* 0x8000000606067c2b */ /* 0x000fe2000800000e */
[----:B------:R-:W-:Y:S01]  /*2800*/  UMOV UR6, 0x69ce2bdf ;  /* 0x69ce2bdf00067882 */ /* 0x000fe20000000000 */
[----:B------:R-:W-:Y:S01]  /*2810*/  IMAD.MOV.U32 R14, RZ, RZ, -0x35dec16 ;  /* 0xfca213eaff0e7424 */ /* 0x000fe200078e00ff */
[----:B------:R-:W-:Y:S01]  /*2820*/  MOV R15, 0x3e928af3 ;  /* 0x3e928af3000f7802 */ /* 0x000fe20000000f00 */
[----:B------:R-:W-:-:S05]  /*2830*/  UMOV UR7, 0x3e5ade15 ;  /* 0x3e5ade1500077882 */ /* 0x000fca0000000000 */
[----:B------:R-:W-:Y:S01]  /*2840*/  DFMA R8, R6, UR6, R14 ;  /* 0x0000000606087c2b */ /* 0x000fe2000800000e */
[----:B------:R-:W-:Y:S01]  /*2850*/  UMOV UR6, 0x62401315 ;  /* 0x6240131500067882 */ /* 0x000fe20000000000 */
[----:B------:R-:W-:Y:S01]  /*2860*/  UMOV UR7, 0x3ec71dee ;  /* 0x3ec71dee00077882 */ /* 0x000fe20000000000 */
[----:B------:R-:W0:Y:S01]  /*2870*/  MUFU.RCP64H R15, R11 ;  /* 0x0000000b000f7308 */ /* 0x000e220000001800 */
        /* <DEDUP_REMOVED lines=8> */
[----:B------:R-:W-:Y:S01]  /*2900*/  DFMA R8, R6, R8, UR6 ;  /* 0x0000000606087e2b */ /* 0x000fe20008000008 */
[----:B------:R-:W-:Y:S01]  /*2910*/  UMOV UR6, 0x1852b7af ;  /* 0x1852b7af00067882 */ /* 0x000fe20000000000 */
[----:B------:R-:W-:Y:S01]  /*2920*/  UMOV UR7, 0x3f56c16c ;  /* 0x3f56c16c00077882 */ /* 0x000fe20000000000 */
[----:B------:R-:W-:-:S05]  /*2930*/  DFMA R16, R16, R16, R16 ;  /* 0x000000101010722b */ /* 0x000fca0000000010 */
[----:B------:R-:W-:Y:S01]  /*2940*/  DFMA R8, R6, R8, UR6 ;  /* 0x0000000606087e2b */ /* 0x000fe20008000008 */
[----:B------:R-:W-:Y:S01]  /*2950*/  UMOV UR6, 0x11122322 ;  /* 0x1112232200067882 */ /* 0x000fe20000000000 */
[----:B------:R-:W-:Y:S01]  /*2960*/  UMOV UR7, 0x3f811111 ;  /* 0x3f81111100077882 */ /* 0x000fe20000000000 */
[----:B------:R-:W-:-:S05]  /*2970*/  DFMA R16, R14, R16, R14 ;  /* 0x000000100e10722b */ /* 0x000fca000000000e */
        /* <DEDUP_REMOVED lines=11> */
[----:B------:R-:W-:Y:S02]  /*2a30*/  DFMA R8, R6, R8, 1 ;  /* 0x3ff000000608742b */ /* 0x000fe40000000008 */
        /* <DEDUP_REMOVED lines=15> */
[----:B------:R-:W-:Y:S02]  /*2b30*/  @!P1 IMAD.MOV.U32 R4, RZ, RZ, R8 ;  /* 0x000000ffff049224 */ /* 0x000fe400078e0008 */
[----:B------:R-:W-:-:S06]  /*2b40*/  @!P1 IMAD.MOV.U32 R8, RZ, RZ, RZ ;  /* 0x000000ffff089224 */ /* 0x000fcc00078e00ff */
[----:B------:R-:W-:-:S11]  /*2b50*/  @!P1 DMUL R6, R4, R8 ;  /* 0x0000000804069228 */ /* 0x000fd60000000000 */
.L_x_26:
[----:B------:R-:W-:Y:S05]  /*2b60*/  BSYNC.RECONVERGENT B0 ;  /* 0x0000000000007941 */ /* 0x000fea0003800200 */
.L_x_25:
        /* <DEDUP_REMOVED lines=16> */
[----:B------:R-:W-:Y:S01]  /*2c70*/  MOV R4, R26 ;  /* 0x0000001a00047202 */ /* 0x000fe20000000f00 */
[----:B------:R-:W-:-:S07]  /*2c80*/  IMAD.MOV.U32 R5, RZ, RZ, R27 ;  /* 0x000000ffff057224 */ /* 0x000fce00078e001b */
.L_x_28:
[----:B------:R-:W-:Y:S05]  /*2c90*/  BSYNC.RECONVERGENT B0 ;  /* 0x0000000000007941 */ /* 0x000fea0003800200 */
.L_x_27:
[----:B------:R-:W0:Y:S02]  /*2ca0*/  LDC.64 R6, c[0x0][0x388] ;  /* 0x0000e200ff067b82 */ /* 0x000e240000000a00 */
[----:B0-----:R-:W-:-:S05]  /*2cb0*/  IMAD.WIDE R2, R3, 0x8, R6 ;  /* 0x0000000803027825 */ /* 0x001fca00078e0206 */
[----:B------:R-:W-:Y:S01]  /*2cc0*/  STG.E.64 desc[UR4][R2.64], R4 ;  /* 0x0000000402007986 */ /* 0x000fe2000c101b04 */
[----:B------:R-:W-:Y:S05]  /*2cd0*/  EXIT ;  /* 0x000000000000794d */ /* 0x000fea0003800000 */
        .weak           $__internal_0_$__cuda_sm20_div_rn_f64_full
        .type           $__internal_0_$__cuda_sm20_div_rn_f64_full,@function
        .size           $__internal_0_$__cuda_sm20_div_rn_f64_full,(.L_x_35 - $__internal_0_$__cuda_sm20_div_rn_f64_full)
$__internal_0_$__cuda_sm20_div_rn_f64_full:
[C---:B------:R-:W-:Y:S01]  /*2ce0*/  FSETP.GEU.AND P0, PT, |R21|.reuse, 1.469367938527859385e-39, PT ;  /* 0x001000001500780b */ /* 0x040fe20003f0e200 */
[----:B------:R-:W-:Y:S01]  /*2cf0*/  IMAD.MOV.U32 R24, RZ, RZ, 0x1 ;  /* 0x00000001ff187424 */ /* 0x000fe200078e00ff */
[----:B------:R-:W-:Y:S01]  /*2d00*/  LOP3.LUT R18, R21, 0x800fffff, RZ, 0xc0, !PT ;  /* 0x800fffff15127812 */ /* 0x000fe200078ec0ff */
[----:B------:R-:W-:Y:S01]  /*2d10*/  IMAD.MOV.U32 R35, RZ, RZ, 0x1ca00000 ;  /* 0x1ca00000ff237424 */ /* 0x000fe200078e00ff */
[C---:B------:R-:W-:Y:S01]  /*2d20*/  FSETP.GEU.AND P3, PT, |R23|.reuse, 1.469367938527859385e-39, PT ;  /* 0x001000001700780b */ /* 0x040fe20003f6e200 */
[----:B------:R-:W-:Y:S01]  /*2d30*/  BSSY.RECONVERGENT B1, `(.L_x_29) ;  /* 0x0000052000017945 */ /* 0x000fe20003800200 */
[----:B------:R-:W-:Y:S01]  /*2d40*/  LOP3.LUT R19, R18, 0x3ff00000, RZ, 0xfc, !PT ;  /* 0x3ff0000012137812 */ /* 0x000fe200078efcff */
[----:B------:R-:W-:Y:S01]  /*2d50*/  IMAD.MOV.U32 R18, RZ, RZ, R20 ;  /* 0x000000ffff127224 */ /* 0x000fe200078e0014 */
[----:B------:R-:W-:Y:S02]  /*2d60*/  LOP3.LUT R34, R23, 0x7ff00000, RZ, 0xc0, !PT ;  /* 0x7ff0000017227812 */ /* 0x000fe400078ec0ff */
[----:B------:R-:W-:-:S03]  /*2d70*/  LOP3.LUT R37, R21, 0x7ff00000, RZ, 0xc0, !PT ;  /* 0x7ff0000015257812 */ /* 0x000fc600078ec0ff */
[----:B------:R-:W-:Y:S01]  /*2d80*/  @!P0 DMUL R18, R20, 8.98846567431157953865e+307 ;  /* 0x7fe0000014128828 */ /* 0x000fe20000000000 */
[----:B------:R-:W-:-:S03]  /*2d90*/  ISETP.GE.U32.AND P2, PT, R34, R37, PT ;  /* 0x000000252200720c */ /* 0x000fc60003f46070 */
[----:B------:R-:W-:Y:S02]  /*2da0*/  @!P3 LOP3.LUT R27, R21, 0x7ff00000, RZ, 0xc0, !PT ;  /* 0x7ff00000151bb812 */ /* 0x000fe400078ec0ff */
[----:B------:R-:W0:Y:S02]  /*2db0*/  MUFU.RCP64H R25, R19 ;  /* 0x0000001300197308 */ /* 0x000e240000001800 */
[----:B------:R-:W-:Y:S02]  /*2dc0*/  @!P3 ISETP.GE.U32.AND P4, PT, R34, R27, PT ;  /* 0x0000001b2200b20c */ /* 0x000fe40003f86070 */
[----:B------:R-:W-:Y:S02]  /*2dd0*/  @!P0 LOP3.LUT R37, R19, 0x7ff00000, RZ, 0xc0, !PT ;  /* 0x7ff0000013258812 */ /* 0x000fe400078ec0ff */
[----:B------:R-:W-:-:S04]  /*2de0*/  @!P3 SEL R27, R35, 0x63400000, !P4 ;  /* 0x63400000231bb807 */ /* 0x000fc80006000000 */
[----:B------:R-:W-:-:S04]  /*2df0*/  @!P3 LOP3.LUT R30, R27, 0x80000000, R23, 0xf8, !PT ;  /* 0x800000001b1eb812 */ /* 0x000fc800078ef817 */
[----:B------:R-:W-:Y:S01]  /*2e00*/  @!P3 LOP3.LUT R31, R30, 0x100000, RZ, 0xfc, !PT ;  /* 0x001000001e1fb812 */ /* 0x000fe200078efcff */
[----:B------:R-:W-:Y:S01]  /*2e10*/  @!P3 IMAD.MOV.U32 R30, RZ, RZ, RZ ;  /* 0x000000ffff1eb224 */ /* 0x000fe200078e00ff */
[----:B0-----:R-:W-:-:S08]  /*2e20*/  DFMA R28, R24, -R18, 1 ;  /* 0x3ff00000181c742b */ /* 0x001fd00000000812 */
[----:B------:R-:W-:-:S08]  /*2e30*/  DFMA R28, R28, R28, R28 ;  /* 0x0000001c1c1c722b */ /* 0x000fd0000000001c */
[----:B------:R-:W-:Y:S01]  /*2e40*/  DFMA R28, R24, R28, R24 ;  /* 0x0000001c181c722b */ /* 0x000fe20000000018 */
[----:B------:R-:W-:Y:S01]  /*2e50*/  SEL R25, R35, 0x63400000, !P2 ;  /* 0x6340000023197807 */ /* 0x000fe20005000000 */
[----:B------:R-:W-:-:S03]  /*2e60*/  IMAD.MOV.U32 R24, RZ, RZ, R22 ;  /* 0x000000ffff187224 */ /* 0x000fc600078e0016 */
[----:B------:R-:W-:-:S03]  /*2e70*/  LOP3.LUT R25, R25, 0x800fffff, R23, 0xf8, !PT ;  /* 0x800fffff19197812 */ /* 0x000fc600078ef817 */
[----:B------:R-:W-:-:S03]  /*2e80*/  DFMA R26, R28, -R18, 1 ;  /* 0x3ff000001c1a742b */ /* 0x000fc60000000812 */
[----:B------:R-:W-:-:S05]  /*2e90*/  @!P3 DFMA R24, R24, 2, -R30 ;  /* 0x400000001818b82b */ /* 0x000fca000000081e */
[----:B------:R-:W-:-:S08]  /*2ea0*/  DFMA R26, R28, R26, R28 ;  /* 0x0000001a1c1a722b */ /* 0x000fd0000000001c */
[----:B------:R-:W-:-:S08]  /*2eb0*/  DMUL R28, R26, R24 ;  /* 0x000000181a1c7228 */ /* 0x000fd00000000000 */
[----:B------:R-:W-:-:S08]  /*2ec0*/  DFMA R30, R28, -R18, R24 ;  /* 0x800000121c1e722b */ /* 0x000fd00000000018 */
[----:B------:R-:W-:Y:S01]  /*2ed0*/  DFMA R30, R26, R30, R28 ;  /* 0x0000001e1a1e722b */ /* 0x000fe2000000001c */
[----:B------:R-:W-:Y:S01]  /*2ee0*/  IMAD.MOV.U32 R28, RZ, RZ, R34 ;  /* 0x000000ffff1c7224 */ /* 0x000fe200078e0022 */
[----:B------:R-:W-:-:S05]  /*2ef0*/  @!P3 LOP3.LUT R28, R25, 0x7ff00000, RZ, 0xc0, !PT ;  /* 0x7ff00000191cb812 */ /* 0x000fca00078ec0ff */
[----:B------:R-:W-:-:S05]  /*2f00*/  VIADD R26, R28, 0xffffffff ;  /* 0xffffffff1c1a7836 */ /* 0x000fca0000000000 */
[----:B------:R-:W-:Y:S01]  /*2f10*/  ISETP.GT.U32.AND P0, PT, R26, 0x7feffffe, PT ;  /* 0x7feffffe1a00780c */ /* 0x000fe20003f04070 */
[----:B------:R-:W-:-:S05]  /*2f20*/  VIADD R26, R37, 0xffffffff ;  /* 0xffffffff251a7836 */ /* 0x000fca0000000000 */
[----:B------:R-:W-:-:S13]  /*2f30*/  ISETP.GT.U32.OR P0, PT, R26, 0x7feffffe, P0 ;  /* 0x7feffffe1a00780c */ /* 0x000fda0000704470 */
[----:B------:R-:W-:Y:S05]  /*2f40*/  @P0 BRA `(.L_x_30) ;  /* 0x00000000006c0947 */ /* 0x000fea0003800000 */
[----:B------:R-:W-:-:S04]  /*2f50*/  LOP3.LUT R23, R21, 0x7ff00000, RZ, 0xc0, !PT ;  /* 0x7ff0000015177812 */ /* 0x000fc800078ec0ff */
[CC--:B------:R-:W-:Y:S02]  /*2f60*/  VIADDMNMX R22, R34.reuse, -R23.reuse, 0xb9600000, !PT ;  /* 0xb960000022167446 */ /* 0x0c0fe40007800917 */
[----:B------:R-:W-:Y:S02]  /*2f70*/  ISETP.GE.U32.AND P0, PT, R34, R23, PT ;  /* 0x000000172200720c */ /* 0x000fe40003f06070 */
[----:B------:R-:W-:Y:S02]  /*2f80*/  VIMNMX R22, PT, PT, R22, 0x46a00000, PT ;  /* 0x46a0000016167848 */ /* 0x000fe40003fe0100 */
[----:B------:R-:W-:-:S05]  /*2f90*/  SEL R35, R35, 0x63400000, !P0 ;  /* 0x6340000023237807 */ /* 0x000fca0004000000 */
[----:B------:R-:W-:Y:S02]  /*2fa0*/  IMAD.IADD R28, R22, 0x1, -R35 ;  /* 0x00000001161c7824 */ /* 0x000fe400078e0a23 */
[----:B------:R-:W-:Y:S02]  /*2fb0*/  IMAD.MOV.U32 R22, RZ, RZ, RZ ;  /* 0x000000ffff167224 */ /* 0x000fe400078e00ff */
[----:B------:R-:W-:-:S06]  /*2fc0*/  VIADD R23, R28, 0x7fe00000 ;  /* 0x7fe000001c177836 */ /* 0x000fcc0000000000 */
[----:B------:R-:W-:-:S10]  /*2fd0*/  DMUL R26, R30, R22 ;  /* 0x000000161e1a7228 */ /* 0x000fd40000000000 */
[----:B------:R-:W-:-:S13]  /*2fe0*/  FSETP.GTU.AND P0, PT, |R27|, 1.469367938527859385e-39, PT ;  /* 0x001000001b00780b */ /* 0x000fda0003f0c200 */
[----:B------:R-:W-:Y:S05]  /*2ff0*/  @P0 BRA `(.L_x_31) ;  /* 0x0000000000940947 */ /* 0x000fea0003800000 */
[----:B------:R-:W-:Y:S01]  /*3000*/  DFMA R18, R30, -R18, R24 ;  /* 0x800000121e12722b */ /* 0x000fe20000000018 */
[----:B------:R-:W-:-:S09]  /*3010*/  MOV R22, RZ ;  /* 0x000000ff00167202 */ /* 0x000fd20000000f00 */
[C---:B------:R-:W-:Y:S02]  /*3020*/  FSETP.NEU.AND P0, PT, R19.reuse, RZ, PT ;  /* 0x000000ff1300720b */ /* 0x040fe40003f0d000 */
[----:B------:R-:W-:-:S04]  /*3030*/  LOP3.LUT R21, R19, 0x80000000, R21, 0x48, !PT ;  /* 0x8000000013157812 */ /* 0x000fc800078e4815 */
[----:B------:R-:W-:-:S07]  /*3040*/  LOP3.LUT R23, R21, R23, RZ, 0xfc, !PT ;  /* 0x0000001715177212 */ /* 0x000fce00078efcff */
[----:B------:R-:W-:Y:S05]  /*3050*/  @!P0 BRA `(.L_x_31) ;  /* 0x00000000007c8947 */ /* 0x000fea0003800000 */
[----:B------:R-:W-:Y:S01]  /*3060*/  IMAD.MOV R19, RZ, RZ, -R28 ;  /* 0x000000ffff137224 */ /* 0x000fe200078e0a1c */
[----:B------:R-:W-:Y:S01]  /*3070*/  DMUL.RP R22, R30, R22 ;  /* 0x000000161e167228 */ /* 0x000fe20000008000 */
[----:B------:R-:W-:-:S06]  /*3080*/  IMAD.MOV.U32 R18, RZ, RZ, RZ ;  /* 0x000000ffff127224 */ /* 0x000fcc00078e00ff */
[----:B------:R-:W-:-:S03]  /*3090*/  DFMA R18, R26, -R18, R30 ;  /* 0x800000121a12722b */ /* 0x000fc6000000001e */
[----:B------:R-:W-:-:S03]  /*30a0*/  LOP3.LUT R21, R23, R21, RZ, 0x3c, !PT ;  /* 0x0000001517157212 */ /* 0x000fc600078e3cff */
[----:B------:R-:W-:-:S04]  /*30b0*/  IADD3 R18, PT, PT, -R28, -0x43300000, RZ ;  /* 0xbcd000001c127810 */ /* 0x000fc80007ffe1ff */
[----:B------:R-:W-:-:S04]  /*30c0*/  FSETP.NEU.AND P0, PT, |R19|, R18, PT ;  /* 0x000000121300720b */ /* 0x000fc80003f0d200 */
[----:B------:R-:W-:Y:S02]  /*30d0*/  FSEL R26, R22, R26, !P0 ;  /* 0x0000001a161a7208 */ /* 0x000fe40004000000 */
[----:B------:R-:W-:Y:S01]  /*30e0*/  FSEL R27, R21, R27, !P0 ;  /* 0x0000001b151b7208 */ /* 0x000fe20004000000 */
[----:B------:R-:W-:Y:S06]  /*30f0*/  BRA `(.L_x_31) ;  /* 0x0000000000547947 */ /* 0x000fec0003800000 */
.L_x_30:
[----:B------:R-:W-:-:S14]  /*3100*/  DSETP.NAN.AND P0, PT, R22, R22, PT ;  /* 0x000000161600722a */ /* 0x000fdc0003f08000 */
[----:B------:R-:W-:Y:S05]  /*3110*/  @P0 BRA `(.L_x_32) ;  /* 0x0000000000440947 */ /* 0x000fea0003800000 */
[----:B------:R-:W-:-:S14]  /*3120*/  DSETP.NAN.AND P0, PT, R20, R20, PT ;  /* 0x000000141400722a */ /* 0x000fdc0003f08000 */
[----:B------:R-:W-:Y:S05]  /*3130*/  @P0 BRA `(.L_x_33) ;  /* 0x0000000000300947 */ /* 0x000fea0003800000 */
[----:B------:R-:W-:Y:S01]  /*3140*/  ISETP.NE.AND P0, PT, R28, R37, PT ;  /* 0x000000251c00720c */ /* 0x000fe20003f05270 */
[----:B------:R-:W-:Y:S02]  /*3150*/  IMAD.MOV.U32 R26, RZ, RZ, 0x0 ;  /* 0x00000000ff1a7424 */ /* 0x000fe400078e00ff */
[----:B------:R-:W-:-:S10]  /*3160*/  IMAD.MOV.U32 R27, RZ, RZ, -0x80000 ;  /* 0xfff80000ff1b7424 */ /* 0x000fd400078e00ff */
[----:B------:R-:W-:Y:S05]  /*3170*/  @!P0 BRA `(.L_x_31) ;  /* 0x0000000000348947 */ /* 0x000fea0003800000 */
[----:B------:R-:W-:Y:S02]  /*3180*/  ISETP.NE.AND P0, PT, R28, 0x7ff00000, PT ;  /* 0x7ff000001c00780c */ /* 0x000fe40003f05270 */
[----:B------:R-:W-:Y:S02]  /*3190*/  LOP3.LUT R27, R23, 0x80000000, R21, 0x48, !PT ;  /* 0x80000000171b7812 */ /* 0x000fe400078e4815 */
[----:B------:R-:W-:-:S13]  /*31a0*/  ISETP.EQ.OR P0, PT, R37, RZ, !P0 ;  /* 0x000000ff2500720c */ /* 0x000fda0004702670 */
[----:B------:R-:W-:Y:S01]  /*31b0*/  @P0 LOP3.LUT R18, R27, 0x7ff00000, RZ, 0xfc, !PT ;  /* 0x7ff000001b120812 */ /* 0x000fe200078efcff */
[----:B------:R-:W-:Y:S02]  /*31c0*/  @!P0 IMAD.MOV.U32 R26, RZ, RZ, RZ ;  /* 0x000000ffff1a8224 */ /* 0x000fe400078e00ff */
[----:B------:R-:W-:Y:S02]  /*31d0*/  @P0 IMAD.MOV.U32 R26, RZ, RZ, RZ ;  /* 0x000000ffff1a0224 */ /* 0x000fe400078e00ff */
[----:B------:R-:W-:Y:S01]  /*31e0*/  @P0 IMAD.MOV.U32 R27, RZ, RZ, R18 ;  /* 0x000000ffff1b0224 */ /* 0x000fe200078e0012 */
[----:B------:R-:W-:Y:S06]  /*31f0*/  BRA `(.L_x_31) ;  /* 0x0000000000147947 */ /* 0x000fec0003800000 */
.L_x_33:
[----:B------:R-:W-:Y:S01]  /*3200*/  LOP3.LUT R27, R21, 0x80000, RZ, 0xfc, !PT ;  /* 0x00080000151b7812 */ /* 0x000fe200078efcff */
[----:B------:R-:W-:Y:S01]  /*3210*/  IMAD.MOV.U32 R26, RZ, RZ, R20 ;  /* 0x000000ffff1a7224 */ /* 0x000fe200078e0014 */
[----:B------:R-:W-:Y:S06]  /*3220*/  BRA `(.L_x_31) ;  /* 0x0000000000087947 */ /* 0x000fec0003800000 */
.L_x_32:
[----:B------:R-:W-:Y:S01]  /*3230*/  LOP3.LUT R27, R23, 0x80000, RZ, 0xfc, !PT ;  /* 0x00080000171b7812 */ /* 0x000fe200078efcff */
[----:B------:R-:W-:-:S07]  /*3240*/  IMAD.MOV.U32 R26, RZ, RZ, R22 ;  /* 0x000000ffff1a7224 */ /* 0x000fce00078e0016 */
.L_x_31:
[----:B------:R-:W-:Y:S05]  /*3250*/  BSYNC.RECONVERGENT B1 ;  /* 0x0000000000017941 */ /* 0x000fea0003800200 */
.L_x_29:
[----:B------:R-:W-:Y:S02]  /*3260*/  IMAD.MOV.U32 R18, RZ, RZ, R0 ;  /* 0x000000ffff127224 */ /* 0x000fe400078e0000 */
[----:B------:R-:W-:-:S04]  /*3270*/  IMAD.MOV.U32 R19, RZ, RZ, 0x0 ;  /* 0x00000000ff137424 */ /* 0x000fc800078e00ff */
[----:B------:R-:W-:Y:S05]  /*3280*/  RET.REL.NODEC R18 `(_Z14softmax_kernelPKdPdiii) ;  /* 0xffffffcc125c7950 */ /* 0x000fea0003c3ffff */
.L_x_34:
[----:B------:R-:W-:-:S00]  /*3290*/  BRA `(.L_x_34) ;  /* 0xfffffffc00fc7947 */ /* 0x000fc0000383ffff */
[----:B------:R-:W-:-:S00]  /*32a0*/  NOP ;  /* 0x0000000000007918 */ /* 0x000fc00000000000 */
        /* <DEDUP_REMOVED lines=13> */
.L_x_35:


//--------------------- .nv.shared.reserved.0     --------------------------
	.section	.nv.shared.reserved.0,"aw",@nobits
	.weak		__nv_reservedSMEM_offset_0_alias
	.size		__nv_reservedSMEM_offset_0_alias, 0, 64
	.other		__nv_reservedSMEM_offset_0_alias,@"STO_CUDA_RESERVED_SHARED STV_DEFAULT"
__nv_reservedSMEM_offset_0_alias:
	.zero		0
	.zero		64


//--------------------- .nv.constant0._Z14softmax_kernelPKdPdiii --------------------------
	.section	.nv.constant0._Z14softmax_kernelPKdPdiii,"a",@progbits
	.sectionflags	@""
	.align	4
.nv.constant0._Z14softmax_kernelPKdPdiii:
	.zero		924


//--------------------- SYMBOLS --------------------------

	.type		.nv.reservedSmem.offset0,@object
	.size		.nv.reservedSmem.offset0,0x4
